	.target	sm_90a

	.elftype	@"ET_EXEC"


//--------------------- .note.nv.tkinfo           --------------------------
	.section	.note.nv.tkinfo,"",@"SHT_NOTE"
	.sectionflags	@"SHF_NOTE_NV_TKINFO"
	.tkinfo
        /*0018*/ 	.word	0x00000002
        /*0030*/ 	.string	""
        /*0030*/ 	.string	"ptxas"
        /*0030*/ 	.string	"Cuda compilation tools, release 13.0, V13.0.88"
        /*0030*/ 	.string	"Build cuda_13.0.r13.0/compiler.36424714_0"
        /*0030*/ 	.string	"-arch sm_90a -m 64 "



//--------------------- .note.nv.cuinfo           --------------------------
	.section	.note.nv.cuinfo,"",@"SHT_NOTE"
	.sectionflags	@"SHF_NOTE_NV_CUINFO"
        /*0018*/ 	.short	0x0002
        /*001a*/ 	.short	0x005a
        /*001c*/ 	.short	0x0082
	.zero		2


//--------------------- .nv.info                  --------------------------
	.section	.nv.info,"",@"SHT_CUDA_INFO"
	.align	4


	//----- nvinfo : EIATTR_REGCOUNT
	.align		4
        /*0000*/ 	.byte	0x04, 0x2f
        /*0002*/ 	.short	(.L_15 - .L_14)
	.align		4
.L_14:
        /*0004*/ 	.word	index@(_ZN7cutlass13device_kernelINS_4gemm6kernel13GemmUniversalIN4cute5tupleIJiiiiEEENS1_10collective13CollectiveMmaINS1_34MainloopSm90TmaGmmaWarpSpecializedILi4ENS5_IJNS4_1CILi1EEESB_SB_EEENS1_32KernelTmaWarpSpecializedPingpongEEENS5_IJNSA_ILi64EEESF_NSA_ILi128EEEEEENS_6half_tENS5_IJlSB_lEEESI_SJ_NS4_8TiledMMAINS4_8MMA_AtomIJNS4_4SM904GMMA25MMA_64x64x16_F32F16F16_SSILNSN_5MajorE0ELSP_0ELNSN_7ScaleInE1ELSQ_1EEEEEENS4_6LayoutISC_NS5_IJNSA_ILi0EEESU_SU_EEEEENS5_IJNS4_10UnderscoreESX_SX_EEEEENS4_13SM90_TMA_LOADENS4_14ComposedLayoutINS4_7SwizzleILi3ELi4ELi3EEENS4_18smem_ptr_flag_bitsILi16EEENST_INS5_IJNSA_ILi8EEESF_EEENS5_IJSF_SB_EEEEEEEvNS4_8identityES10_S1A_vS1B_EENS_8epilogue10collective6detail29Sm90TmaWarpSpecializedAdapterINS1E_15DefaultEpilogueISI_SJ_SJ_NS1D_6thread17LinearCombinationISI_Li1EffLNS1I_9ScaleType4KindE0ELNS_15FloatRoundStyleE2ESI_EENS1_15EpilogueDefaultEEEEEvvEEEEvNT_6ParamsE)
        /*0008*/ 	.word	0x000000a8


	//----- nvinfo : EIATTR_FRAME_SIZE
	.align		4
.L_15:
        /*000c*/ 	.byte	0x04, 0x11
        /*000e*/ 	.short	(.L_17 - .L_16)
	.align		4
.L_16:
        /*0010*/ 	.word	index@(_ZN7cutlass13device_kernelINS_4gemm6kernel13GemmUniversalIN4cute5tupleIJiiiiEEENS1_10collective13CollectiveMmaINS1_34MainloopSm90TmaGmmaWarpSpecializedILi4ENS5_IJNS4_1CILi1EEESB_SB_EEENS1_32KernelTmaWarpSpecializedPingpongEEENS5_IJNSA_ILi64EEESF_NSA_ILi128EEEEEENS_6half_tENS5_IJlSB_lEEESI_SJ_NS4_8TiledMMAINS4_8MMA_AtomIJNS4_4SM904GMMA25MMA_64x64x16_F32F16F16_SSILNSN_5MajorE0ELSP_0ELNSN_7ScaleInE1ELSQ_1EEEEEENS4_6LayoutISC_NS5_IJNSA_ILi0EEESU_SU_EEEEENS5_IJNS4_10UnderscoreESX_SX_EEEEENS4_13SM90_TMA_LOADENS4_14ComposedLayoutINS4_7SwizzleILi3ELi4ELi3EEENS4_18smem_ptr_flag_bitsILi16EEENST_INS5_IJNSA_ILi8EEESF_EEENS5_IJSF_SB_EEEEEEEvNS4_8identityES10_S1A_vS1B_EENS_8epilogue10collective6detail29Sm90TmaWarpSpecializedAdapterINS1E_15DefaultEpilogueISI_SJ_SJ_NS1D_6thread17LinearCombinationISI_Li1EffLNS1I_9ScaleType4KindE0ELNS_15FloatRoundStyleE2ESI_EENS1_15EpilogueDefaultEEEEEvvEEEEvNT_6ParamsE)
        /*0014*/ 	.word	0x00000000


	//----- nvinfo : EIATTR_MIN_STACK_SIZE
	.align		4
.L_17:
        /*0018*/ 	.byte	0x04, 0x12
        /*001a*/ 	.short	(.L_19 - .L_18)
	.align		4
.L_18:
        /*001c*/ 	.word	index@(_ZN7cutlass13device_kernelINS_4gemm6kernel13GemmUniversalIN4cute5tupleIJiiiiEEENS1_10collective13CollectiveMmaINS1_34MainloopSm90TmaGmmaWarpSpecializedILi4ENS5_IJNS4_1CILi1EEESB_SB_EEENS1_32KernelTmaWarpSpecializedPingpongEEENS5_IJNSA_ILi64EEESF_NSA_ILi128EEEEEENS_6half_tENS5_IJlSB_lEEESI_SJ_NS4_8TiledMMAINS4_8MMA_AtomIJNS4_4SM904GMMA25MMA_64x64x16_F32F16F16_SSILNSN_5MajorE0ELSP_0ELNSN_7ScaleInE1ELSQ_1EEEEEENS4_6LayoutISC_NS5_IJNSA_ILi0EEESU_SU_EEEEENS5_IJNS4_10UnderscoreESX_SX_EEEEENS4_13SM90_TMA_LOADENS4_14ComposedLayoutINS4_7SwizzleILi3ELi4ELi3EEENS4_18smem_ptr_flag_bitsILi16EEENST_INS5_IJNSA_ILi8EEESF_EEENS5_IJSF_SB_EEEEEEEvNS4_8identityES10_S1A_vS1B_EENS_8epilogue10collective6detail29Sm90TmaWarpSpecializedAdapterINS1E_15DefaultEpilogueISI_SJ_SJ_NS1D_6thread17LinearCombinationISI_Li1EffLNS1I_9ScaleType4KindE0ELNS_15FloatRoundStyleE2ESI_EENS1_15EpilogueDefaultEEEEEvvEEEEvNT_6ParamsE)
        /*0020*/ 	.word	0x00000000
.L_19:


//--------------------- .nv.compat                --------------------------
	.section	.nv.compat,"",@"SHT_CUDA_COMPAT_INFO"
	.align	4
        /*0000*/ 	.byte	0x02, 0x09, 0x01, 0x00, 0x02, 0x02, 0x04, 0x00, 0x02, 0x05, 0x05, 0x00, 0x03, 0x07, 0x01, 0x01
        /*0010*/ 	.byte	0x02, 0x03, 0x01, 0x00, 0x02, 0x06, 0x01, 0x00, 0x04, 0x0b, 0x08, 0x00, 0x00, 0x00, 0x00, 0x00
        /*0020*/ 	.byte	0x00, 0x00, 0x00, 0x00


//--------------------- .nv.info._ZN7cutlass13device_kernelINS_4gemm6kernel13GemmUniversalIN4cute5tupleIJiiiiEEENS1_10collective13CollectiveMmaINS1_34MainloopSm90TmaGmmaWarpSpecializedILi4ENS5_IJNS4_1CILi1EEESB_SB_EEENS1_32KernelTmaWarpSpecializedPingpongEEENS5_IJNSA_ILi64EEESF_NSA_ILi128EEEEEENS_6half_tENS5_IJlSB_lEEESI_SJ_NS4_8TiledMMAINS4_8MMA_AtomIJNS4_4SM904GMMA25MMA_64x64x16_F32F16F16_SSILNSN_5MajorE0ELSP_0ELNSN_7ScaleInE1ELSQ_1EEEEEENS4_6LayoutISC_NS5_IJNSA_ILi0EEESU_SU_EEEEENS5_IJNS4_10UnderscoreESX_SX_EEEEENS4_13SM90_TMA_LOADENS4_14ComposedLayoutINS4_7SwizzleILi3ELi4ELi3EEENS4_18smem_ptr_flag_bitsILi16EEENST_INS5_IJNSA_ILi8EEESF_EEENS5_IJSF_SB_EEEEEEEvNS4_8identityES10_S1A_vS1B_EENS_8epilogue10collective6detail29Sm90TmaWarpSpecializedAdapterINS1E_15DefaultEpilogueISI_SJ_SJ_NS1D_6thread17LinearCombinationISI_Li1EffLNS1I_9ScaleType4KindE0ELNS_15FloatRoundStyleE2ESI_EENS1_15EpilogueDefaultEEEEEvvEEEEvNT_6ParamsE --------------------------
	.section	.nv.info._ZN7cutlass13device_kernelINS_4gemm6kernel13GemmUniversalIN4cute5tupleIJiiiiEEENS1_10collective13CollectiveMmaINS1_34MainloopSm90TmaGmmaWarpSpecializedILi4ENS5_IJNS4_1CILi1EEESB_SB_EEENS1_32KernelTmaWarpSpecializedPingpongEEENS5_IJNSA_ILi64EEESF_NSA_ILi128EEEEEENS_6half_tENS5_IJlSB_lEEESI_SJ_NS4_8TiledMMAINS4_8MMA_AtomIJNS4_4SM904GMMA25MMA_64x64x16_F32F16F16_SSILNSN_5MajorE0ELSP_0ELNSN_7ScaleInE1ELSQ_1EEEEEENS4_6LayoutISC_NS5_IJNSA_ILi0EEESU_SU_EEEEENS5_IJNS4_10UnderscoreESX_SX_EEEEENS4_13SM90_TMA_LOADENS4_14ComposedLayoutINS4_7SwizzleILi3ELi4ELi3EEENS4_18smem_ptr_flag_bitsILi16EEENST_INS5_IJNSA_ILi8EEESF_EEENS5_IJSF_SB_EEEEEEEvNS4_8identityES10_S1A_vS1B_EENS_8epilogue10collective6detail29Sm90TmaWarpSpecializedAdapterINS1E_15DefaultEpilogueISI_SJ_SJ_NS1D_6thread17LinearCombinationISI_Li1EffLNS1I_9ScaleType4KindE0ELNS_15FloatRoundStyleE2ESI_EENS1_15EpilogueDefaultEEEEEvvEEEEvNT_6ParamsE,"",@"SHT_CUDA_INFO"
	.sectionflags	@""
	.align	4


	//----- nvinfo : EIATTR_CUDA_API_VERSION
	.align		4
        /*0000*/ 	.byte	0x04, 0x37
        /*0002*/ 	.short	(.L_21 - .L_20)
.L_20:
        /*0004*/ 	.word	0x00000082


	//----- nvinfo : EIATTR_KPARAM_INFO
	.align		4
.L_21:
        /*0008*/ 	.byte	0x04, 0x17
        /*000a*/ 	.short	(.L_23 - .L_22)
.L_22:
        /*000c*/ 	.word	0x00000000
        /*0010*/ 	.short	0x0000
        /*0012*/ 	.short	0x0070
        /*0014*/ 	.byte	0x00, 0xf0, 0x01, 0x10


	//----- nvinfo : EIATTR_SPARSE_MMA_MASK
	.align		4
.L_23:
        /*0018*/ 	.byte	0x03, 0x50
        /*001a*/ 	.short	0x0000


	//----- nvinfo : EIATTR_MAXREG_COUNT
	.align		4
        /*001c*/ 	.byte	0x03, 0x1b
        /*001e*/ 	.short	0x00a8


	//----- nvinfo : EIATTR_NUM_BARRIERS
	.align		4
        /*0020*/ 	.byte	0x02, 0x4c
        /*0022*/ 	.byte	0x01
	.zero		1


	//----- nvinfo : EIATTR_EXTERNS
	.align		4
        /*0024*/ 	.byte	0x04, 0x0f
        /*0026*/ 	.short	(.L_25 - .L_24)


	//   ....[0]....
	.align		4
.L_24:
        /*0028*/ 	.word	index@(__assertfail)


	//----- nvinfo : EIATTR_MERCURY_ISA_VERSION
	.align		4
.L_25:
        /*002c*/ 	.byte	0x03, 0x5f
        /*002e*/ 	.short	0x0101


	//----- nvinfo : EIATTR_INT_WARP_WIDE_INSTR_OFFSETS
	.align		4
        /*0030*/ 	.byte	0x04, 0x31
        /*0032*/ 	.short	(.L_27 - .L_26)


	//   ....[0]....
.L_26:
        /*0034*/ 	.word	0x00000470


	//   ....[1]....
        /*0038*/ 	.word	0x00000490


	//   ....[2]....
        /*003c*/ 	.word	0x00000510


	//   ....[3]....
        /*0040*/ 	.word	0x00000520


	//   ....[4]....
        /*0044*/ 	.word	0x00000530


	//   ....[5]....
        /*0048*/ 	.word	0x00000550


	//   ....[6]....
        /*004c*/ 	.word	0x000005b0


	//   ....[7]....
        /*0050*/ 	.word	0x000005d0


	//----- nvinfo : EIATTR_COOP_GROUP_MASK_REGIDS
	.align		4
.L_27:
        /*0054*/ 	.byte	0x04, 0x29
        /*0056*/ 	.short	(.L_29 - .L_28)


	//   ....[0]....
.L_28:
        /*0058*/ 	.word	0xffffffff


	//   ....[1]....
        /*005c*/ 	.word	0xffffffff


	//   ....[2]....
        /*0060*/ 	.word	0xffffffff


	//   ....[3]....
        /*0064*/ 	.word	0xffffffff


	//   ....[4]....
        /*0068*/ 	.word	0xffffffff


	//   ....[5]....
        /*006c*/ 	.word	0xffffffff


	//----- nvinfo : EIATTR_COOP_GROUP_INSTR_OFFSETS
	.align		4
.L_29:
        /*0070*/ 	.byte	0x04, 0x28
        /*0072*/ 	.short	(.L_31 - .L_30)


	//   ....[0]....
.L_30:
        /*0074*/ 	.word	0x00000050


	//   ....[1]....
        /*0078*/ 	.word	0x00000080


	//   ....[2]....
        /*007c*/ 	.word	0x00000180


	//   ....[3]....
        /*0080*/ 	.word	0x00000390


	//   ....[4]....
        /*0084*/ 	.word	0x000003d0


	//   ....[5]....
        /*0088*/ 	.word	0x00000410


	//----- nvinfo : EIATTR_REG_RECONFIG
	.align		4
.L_31:
        /*008c*/ 	.byte	0x01, 0x54
	.zero		2


	//----- nvinfo : EIATTR_SYSCALL_OFFSETS
	.align		4
        /*0090*/ 	.byte	0x04, 0x46
        /*0092*/ 	.short	(.L_33 - .L_32)


	//   ....[0]....
.L_32:
        /*0094*/ 	.word	0x000017f0


	//----- nvinfo : EIATTR_MBARRIER_INSTR_OFFSETS
	.align		4
.L_33:
        /*0098*/ 	.byte	0x04, 0x39
        /*009a*/ 	.short	(.L_35 - .L_34)


	//   ....[0]....
.L_34:
        /*009c*/ 	.word	0x00000300
        /*00a0*/ 	.word	0x000000ff
        /*00a4*/ 	.word	0x00000000
        /*00a8*/ 	.short	0x0100
        /*00aa*/ 	.byte	0x09
	.zero		1


	//   ....[1]....
        /*00ac*/ 	.word	0x00000310
        /*00b0*/ 	.word	0x000000ff
        /*00b4*/ 	.word	0x00000020
        /*00b8*/ 	.short	0x0100
        /*00ba*/ 	.byte	0x09
	.zero		1


	//   ....[2]....
        /*00bc*/ 	.word	0x00000320
        /*00c0*/ 	.word	0x000000ff
        /*00c4*/ 	.word	0x00000008
        /*00c8*/ 	.short	0x0100
        /*00ca*/ 	.byte	0x09
	.zero		1


	//   ....[3]....
        /*00cc*/ 	.word	0x00000330
        /*00d0*/ 	.word	0x000000ff
        /*00d4*/ 	.word	0x00000028
        /*00d8*/ 	.short	0x0100
        /*00da*/ 	.byte	0x09
	.zero		1


	//   ....[4]....
        /*00dc*/ 	.word	0x00000340
        /*00e0*/ 	.word	0x000000ff
        /*00e4*/ 	.word	0x00000010
        /*00e8*/ 	.short	0x0100
        /*00ea*/ 	.byte	0x09
	.zero		1


	//   ....[5]....
        /*00ec*/ 	.word	0x00000350
        /*00f0*/ 	.word	0x000000ff
        /*00f4*/ 	.word	0x00000030
        /*00f8*/ 	.short	0x0100
        /*00fa*/ 	.byte	0x09
	.zero		1


	//   ....[6]....
        /*00fc*/ 	.word	0x00000360
        /*0100*/ 	.word	0x000000ff
        /*0104*/ 	.word	0x00000018
        /*0108*/ 	.short	0x0100
        /*010a*/ 	.byte	0x09
	.zero		1


	//   ....[7]....
        /*010c*/ 	.word	0x00000370
        /*0110*/ 	.word	0x000000ff
        /*0114*/ 	.word	0x00000038
        /*0118*/ 	.short	0x0100
        /*011a*/ 	.byte	0x09
	.zero		1


	//   ....[8]....
        /*011c*/ 	.word	0x000005f0
        /*0120*/ 	.word	0x000000ff
        /*0124*/ 	.word	0x00000070
        /*0128*/ 	.short	0x0100
        /*012a*/ 	.byte	0x09
	.zero		1


	//   ....[9]....
        /*012c*/ 	.word	0x00000600
        /*0130*/ 	.word	0x000000ff
        /*0134*/ 	.word	0x00000078
        /*0138*/ 	.short	0x0100
        /*013a*/ 	.byte	0x09
	.zero		1


	//   ....[10]....
        /*013c*/ 	.word	0x00000640
        /*0140*/ 	.word	0x000000ff
        /*0144*/ 	.word	0x00000050
        /*0148*/ 	.short	0x0100
        /*014a*/ 	.byte	0x0a
	.zero		1


	//   ....[11]....
        /*014c*/ 	.word	0x00000660
        /*0150*/ 	.word	0x000000ff
        /*0154*/ 	.word	0x00000058
        /*0158*/ 	.short	0x0100
        /*015a*/ 	.byte	0x0a
	.zero		1


	//   ....[12]....
        /*015c*/ 	.word	0x00000670
        /*0160*/ 	.word	0x000000ff
        /*0164*/ 	.word	0x00000060
        /*0168*/ 	.short	0x0100
        /*016a*/ 	.byte	0x0a
	.zero		1


	//   ....[13]....
        /*016c*/ 	.word	0x00000680
        /*0170*/ 	.word	0x000000ff
        /*0174*/ 	.word	0x00000068
        /*0178*/ 	.short	0x0100
        /*017a*/ 	.byte	0x0a
	.zero		1


	//   ....[14]....
        /*017c*/ 	.word	0x000016b0
        /*0180*/ 	.word	0x0000003f
        /*0184*/ 	.word	0xfffffff8
        /*0188*/ 	.short	0x010a
        /*018a*/ 	.byte	0x3f
	.zero		1


	//   ....[15]....
        /*018c*/ 	.word	0x00001880
        /*0190*/ 	.word	0x00000003
        /*0194*/ 	.word	0x00000000
        /*0198*/ 	.short	0x010a
        /*019a*/ 	.byte	0x3f
	.zero		1


	//   ....[16]....
        /*019c*/ 	.word	0x000018c0
        /*01a0*/ 	.word	0x00000003
        /*01a4*/ 	.word	0x00000000
        /*01a8*/ 	.short	0x010a
        /*01aa*/ 	.byte	0x3f
	.zero		1


	//   ....[17]....
        /*01ac*/ 	.word	0x00001d80
        /*01b0*/ 	.word	0x000000ff
        /*01b4*/ 	.word	0x00000000
        /*01b8*/ 	.short	0x010a
        /*01ba*/ 	.byte	0x04
	.zero		1


	//   ....[18]....
        /*01bc*/ 	.word	0x00001dc0
        /*01c0*/ 	.word	0x000000ff
        /*01c4*/ 	.word	0x00000000
        /*01c8*/ 	.short	0x010a
        /*01ca*/ 	.byte	0x04
	.zero		1


	//   ....[19]....
        /*01cc*/ 	.word	0x000021f0
        /*01d0*/ 	.word	0x000000ff
        /*01d4*/ 	.word	0x00000000
        /*01d8*/ 	.short	0x0101
        /*01da*/ 	.byte	0x04
	.zero		1


	//   ....[20]....
        /*01dc*/ 	.word	0x000022e0
        /*01e0*/ 	.word	0x00000043
        /*01e4*/ 	.word	0x00000000
        /*01e8*/ 	.short	0x0101
        /*01ea*/ 	.byte	0x34
	.zero		1


	//   ....[21]....
        /*01ec*/ 	.word	0x000023a0
        /*01f0*/ 	.word	0x000000ff
        /*01f4*/ 	.word	0x00000000
        /*01f8*/ 	.short	0x0101
        /*01fa*/ 	.byte	0x04
	.zero		1


	//   ....[22]....
        /*01fc*/ 	.word	0x000023f0
        /*0200*/ 	.word	0x0000003f
        /*0204*/ 	.word	0x00000008
        /*0208*/ 	.short	0x010a
        /*020a*/ 	.byte	0x3f
	.zero		1


	//   ....[23]....
        /*020c*/ 	.word	0x000046d0
        /*0210*/ 	.word	0x00000040
        /*0214*/ 	.word	0x00000000
        /*0218*/ 	.short	0x0101
        /*021a*/ 	.byte	0x34
	.zero		1


	//   ....[24]....
        /*021c*/ 	.word	0x000050e0
        /*0220*/ 	.word	0x00000007
        /*0224*/ 	.word	0x00000020
        /*0228*/ 	.short	0x010a
        /*022a*/ 	.byte	0x3f
	.zero		1


	//   ....[25]....
        /*022c*/ 	.word	0x00005520
        /*0230*/ 	.word	0x00000003
        /*0234*/ 	.word	0x00000078
        /*0238*/ 	.short	0x0101
        /*023a*/ 	.byte	0x3f
	.zero		1


	//   ....[26]....
        /*023c*/ 	.word	0x00005c90
        /*0240*/ 	.word	0x00000007
        /*0244*/ 	.word	0x00000000
        /*0248*/ 	.short	0x010a
        /*024a*/ 	.byte	0x3f
	.zero		1


	//   ....[27]....
        /*024c*/ 	.word	0x00005d10
        /*0250*/ 	.word	0x00000009
        /*0254*/ 	.word	0x00000000
        /*0258*/ 	.short	0x010a
        /*025a*/ 	.byte	0x3f
	.zero		1


	//   ....[28]....
        /*025c*/ 	.word	0x00005da0
        /*0260*/ 	.word	0x00000006
        /*0264*/ 	.word	0x00000000
        /*0268*/ 	.short	0x010a
        /*026a*/ 	.byte	0x3f
	.zero		1


	//   ....[29]....
        /*026c*/ 	.word	0x00005e30
        /*0270*/ 	.word	0x00000003
        /*0274*/ 	.word	0x00000000
        /*0278*/ 	.short	0x010a
        /*027a*/ 	.byte	0x3f
	.zero		1


	//   ....[30]....
        /*027c*/ 	.word	0x00005e90
        /*0280*/ 	.word	0x0000003f
        /*0284*/ 	.word	0xfffffff8
        /*0288*/ 	.short	0x010a
        /*028a*/ 	.byte	0x3f
	.zero		1


	//   ....[31]....
        /*028c*/ 	.word	0x00005ee0
        /*0290*/ 	.word	0x00000003
        /*0294*/ 	.word	0x00000000
        /*0298*/ 	.short	0x010a
        /*029a*/ 	.byte	0x3f
	.zero		1


	//   ....[32]....
        /*029c*/ 	.word	0x00005f40
        /*02a0*/ 	.word	0x00000004
        /*02a4*/ 	.word	0x00000000
        /*02a8*/ 	.short	0x010a
        /*02aa*/ 	.byte	0x3f
	.zero		1


	//   ....[33]....
        /*02ac*/ 	.word	0x00005f90
        /*02b0*/ 	.word	0x0000003f
        /*02b4*/ 	.word	0x00000008
        /*02b8*/ 	.short	0x010a
        /*02ba*/ 	.byte	0x3f
	.zero		1


	//   ....[34]....
        /*02bc*/ 	.word	0x00006060
        /*02c0*/ 	.word	0x00000007
        /*02c4*/ 	.word	0x00000020
        /*02c8*/ 	.short	0x010a
        /*02ca*/ 	.byte	0x3f
	.zero		1


	//   ....[35]....
        /*02cc*/ 	.word	0x00006130
        /*02d0*/ 	.word	0x00000007
        /*02d4*/ 	.word	0x00000000
        /*02d8*/ 	.short	0x010a
        /*02da*/ 	.byte	0x3f
	.zero		1


	//   ....[36]....
        /*02dc*/ 	.word	0x00006180
        /*02e0*/ 	.word	0x00000009
        /*02e4*/ 	.word	0x00000000
        /*02e8*/ 	.short	0x010a
        /*02ea*/ 	.byte	0x3f
	.zero		1


	//   ....[37]....
        /*02ec*/ 	.word	0x000061d0
        /*02f0*/ 	.word	0x00000006
        /*02f4*/ 	.word	0x00000000
        /*02f8*/ 	.short	0x010a
        /*02fa*/ 	.byte	0x3f
	.zero		1


	//----- nvinfo : EIATTR_NUM_MBARRIERS
	.align		4
.L_35:
        /*02fc*/ 	.byte	0x03, 0x38
        /*02fe*/ 	.short	0x000e


	//----- nvinfo : EIATTR_EXIT_INSTR_OFFSETS
	.align		4
        /*0300*/ 	.byte	0x04, 0x1c
        /*0302*/ 	.short	(.L_37 - .L_36)


	//   ....[0]....
.L_36:
        /*0304*/ 	.word	0x00001240


	//   ....[1]....
        /*0308*/ 	.word	0x000012a0


	//   ....[2]....
        /*030c*/ 	.word	0x00004e10


	//   ....[3]....
        /*0310*/ 	.word	0x00004e40


	//   ....[4]....
        /*0314*/ 	.word	0x00005e80


	//----- nvinfo : EIATTR_MAX_THREADS
	.align		4
.L_37:
        /*0318*/ 	.byte	0x04, 0x05
        /*031a*/ 	.short	(.L_39 - .L_38)
.L_38:
        /*031c*/ 	.word	0x00000180
        /*0320*/ 	.word	0x00000001
        /*0324*/ 	.word	0x00000001


	//----- nvinfo : EIATTR_CRS_STACK_SIZE
	.align		4
.L_39:
        /*0328*/ 	.byte	0x04, 0x1e
        /*032a*/ 	.short	(.L_41 - .L_40)
.L_40:
        /*032c*/ 	.word	0x00000000


	//----- nvinfo : EIATTR_CBANK_PARAM_SIZE
	.align		4
.L_41:
        /*0330*/ 	.byte	0x03, 0x19
        /*0332*/ 	.short	0x0470


	//----- nvinfo : EIATTR_PARAM_CBANK
	.align		4
        /*0334*/ 	.byte	0x04, 0x0a
        /*0336*/ 	.short	(.L_43 - .L_42)
	.align		4
.L_42:
        /*0338*/ 	.word	index@(.nv.constant0._ZN7cutlass13device_kernelINS_4gemm6kernel13GemmUniversalIN4cute5tupleIJiiiiEEENS1_10collective13CollectiveMmaINS1_34MainloopSm90TmaGmmaWarpSpecializedILi4ENS5_IJNS4_1CILi1EEESB_SB_EEENS1_32KernelTmaWarpSpecializedPingpongEEENS5_IJNSA_ILi64EEESF_NSA_ILi128EEEEEENS_6half_tENS5_IJlSB_lEEESI_SJ_NS4_8TiledMMAINS4_8MMA_AtomIJNS4_4SM904GMMA25MMA_64x64x16_F32F16F16_SSILNSN_5MajorE0ELSP_0ELNSN_7ScaleInE1ELSQ_1EEEEEENS4_6LayoutISC_NS5_IJNSA_ILi0EEESU_SU_EEEEENS5_IJNS4_10UnderscoreESX_SX_EEEEENS4_13SM90_TMA_LOADENS4_14ComposedLayoutINS4_7SwizzleILi3ELi4ELi3EEENS4_18smem_ptr_flag_bitsILi16EEENST_INS5_IJNSA_ILi8EEESF_EEENS5_IJSF_SB_EEEEEEEvNS4_8identityES10_S1A_vS1B_EENS_8epilogue10collective6detail29Sm90TmaWarpSpecializedAdapterINS1E_15DefaultEpilogueISI_SJ_SJ_NS1D_6thread17LinearCombinationISI_Li1EffLNS1I_9ScaleType4KindE0ELNS_15FloatRoundStyleE2ESI_EENS1_15EpilogueDefaultEEEEEvvEEEEvNT_6ParamsE)
        /*033c*/ 	.short	0x0210
        /*033e*/ 	.short	0x0470


	//----- nvinfo : EIATTR_SW_WAR
	.align		4
.L_43:
        /*0340*/ 	.byte	0x04, 0x36
        /*0342*/ 	.short	(.L_45 - .L_44)
.L_44:
        /*0344*/ 	.word	0x00000008
.L_45:


//--------------------- .nv.callgraph             --------------------------
	.section	.nv.callgraph,"",@"SHT_CUDA_CALLGRAPH"
	.align	4
	.sectionentsize	8
	.align		4
        /*0000*/ 	.word	0x00000000
	.align		4
        /*0004*/ 	.word	0xffffffff
	.align		4
        /*0008*/ 	.word	index@(_ZN7cutlass13device_kernelINS_4gemm6kernel13GemmUniversalIN4cute5tupleIJiiiiEEENS1_10collective13CollectiveMmaINS1_34MainloopSm90TmaGmmaWarpSpecializedILi4ENS5_IJNS4_1CILi1EEESB_SB_EEENS1_32KernelTmaWarpSpecializedPingpongEEENS5_IJNSA_ILi64EEESF_NSA_ILi128EEEEEENS_6half_tENS5_IJlSB_lEEESI_SJ_NS4_8TiledMMAINS4_8MMA_AtomIJNS4_4SM904GMMA25MMA_64x64x16_F32F16F16_SSILNSN_5MajorE0ELSP_0ELNSN_7ScaleInE1ELSQ_1EEEEEENS4_6LayoutISC_NS5_IJNSA_ILi0EEESU_SU_EEEEENS5_IJNS4_10UnderscoreESX_SX_EEEEENS4_13SM90_TMA_LOADENS4_14ComposedLayoutINS4_7SwizzleILi3ELi4ELi3EEENS4_18smem_ptr_flag_bitsILi16EEENST_INS5_IJNSA_ILi8EEESF_EEENS5_IJSF_SB_EEEEEEEvNS4_8identityES10_S1A_vS1B_EENS_8epilogue10collective6detail29Sm90TmaWarpSpecializedAdapterINS1E_15DefaultEpilogueISI_SJ_SJ_NS1D_6thread17LinearCombinationISI_Li1EffLNS1I_9ScaleType4KindE0ELNS_15FloatRoundStyleE2ESI_EENS1_15EpilogueDefaultEEEEEvvEEEEvNT_6ParamsE)
	.align		4
        /*000c*/ 	.word	index@(__assertfail)
	.align		4
        /*0010*/ 	.word	0x00000000
	.align		4
        /*0014*/ 	.word	0xfffffffe
	.align		4
        /*0018*/ 	.word	0x00000000
	.align		4
        /*001c*/ 	.word	0xfffffffd
	.align		4
        /*0020*/ 	.word	0x00000000
	.align		4
        /*0024*/ 	.word	0xfffffffc


//--------------------- .nv.constant4             --------------------------
	.section	.nv.constant4,"a",@progbits
	.align	8
	.align		8
.nv.constant4:
        /*0000*/ 	.dword	__assertfail
	.align		8
        /*0008*/ 	.dword	__unnamed_1
	.align		8
        /*0010*/ 	.dword	_ZN39_INTERNAL_33607cf6_4_k_cu_17dc5efe_30234cuda3std3__45__cpo5beginE
	.align		8
        /*0018*/ 	.dword	_ZN39_INTERNAL_33607cf6_4_k_cu_17dc5efe_30234cuda3std3__45__cpo3endE
	.align		8
        /*0020*/ 	.dword	_ZN39_INTERNAL_33607cf6_4_k_cu_17dc5efe_30234cuda3std3__45__cpo6cbeginE
	.align		8
        /*0028*/ 	.dword	_ZN39_INTERNAL_33607cf6_4_k_cu_17dc5efe_30234cuda3std3__45__cpo4cendE
	.align		8
        /*0030*/ 	.dword	_ZN39_INTERNAL_33607cf6_4_k_cu_17dc5efe_30234cuda3std3__441_GLOBAL__N__33607cf6_4_k_cu_17dc5efe_30236ignoreE
	.align		8
        /*0038*/ 	.dword	_ZN39_INTERNAL_33607cf6_4_k_cu_17dc5efe_30234cuda3std3__419piecewise_constructE
	.align		8
        /*0040*/ 	.dword	_ZN39_INTERNAL_33607cf6_4_k_cu_17dc5efe_30234cuda3std3__48in_placeE
	.align		8
        /*0048*/ 	.dword	_ZN39_INTERNAL_33607cf6_4_k_cu_17dc5efe_30234cuda3std6ranges3__45__cpo4swapE
	.align		8
        /*0050*/ 	.dword	_ZN39_INTERNAL_33607cf6_4_k_cu_17dc5efe_30234cuda3std6ranges3__45__cpo9iter_moveE
	.align		8
        /*0058*/ 	.dword	_ZN39_INTERNAL_33607cf6_4_k_cu_17dc5efe_30234cute7productE
	.align		8
        /*0060*/ 	.dword	_ZN39_INTERNAL_33607cf6_4_k_cu_17dc5efe_30234cute1_E
	.align		8
        /*0068*/ 	.dword	$str$22
	.align		8
        /*0070*/ 	.dword	$str$23


//--------------------- .text._ZN7cutlass13device_kernelINS_4gemm6kernel13GemmUniversalIN4cute5tupleIJiiiiEEENS1_10collective13CollectiveMmaINS1_34MainloopSm90TmaGmmaWarpSpecializedILi4ENS5_IJNS4_1CILi1EEESB_SB_EEENS1_32KernelTmaWarpSpecializedPingpongEEENS5_IJNSA_ILi64EEESF_NSA_ILi128EEEEEENS_6half_tENS5_IJlSB_lEEESI_SJ_NS4_8TiledMMAINS4_8MMA_AtomIJNS4_4SM904GMMA25MMA_64x64x16_F32F16F16_SSILNSN_5MajorE0ELSP_0ELNSN_7ScaleInE1ELSQ_1EEEEEENS4_6LayoutISC_NS5_IJNSA_ILi0EEESU_SU_EEEEENS5_IJNS4_10UnderscoreESX_SX_EEEEENS4_13SM90_TMA_LOADENS4_14ComposedLayoutINS4_7SwizzleILi3ELi4ELi3EEENS4_18smem_ptr_flag_bitsILi16EEENST_INS5_IJNSA_ILi8EEESF_EEENS5_IJSF_SB_EEEEEEEvNS4_8identityES10_S1A_vS1B_EENS_8epilogue10collective6detail29Sm90TmaWarpSpecializedAdapterINS1E_15DefaultEpilogueISI_SJ_SJ_NS1D_6thread17LinearCombinationISI_Li1EffLNS1I_9ScaleType4KindE0ELNS_15FloatRoundStyleE2ESI_EENS1_15EpilogueDefaultEEEEEvvEEEEvNT_6ParamsE --------------------------
	.section	.text._ZN7cutlass13device_kernelINS_4gemm6kernel13GemmUniversalIN4cute5tupleIJiiiiEEENS1_10collective13CollectiveMmaINS1_34MainloopSm90TmaGmmaWarpSpecializedILi4ENS5_IJNS4_1CILi1EEESB_SB_EEENS1_32KernelTmaWarpSpecializedPingpongEEENS5_IJNSA_ILi64EEESF_NSA_ILi128EEEEEENS_6half_tENS5_IJlSB_lEEESI_SJ_NS4_8TiledMMAINS4_8MMA_AtomIJNS4_4SM904GMMA25MMA_64x64x16_F32F16F16_SSILNSN_5MajorE0ELSP_0ELNSN_7ScaleInE1ELSQ_1EEEEEENS4_6LayoutISC_NS5_IJNSA_ILi0EEESU_SU_EEEEENS5_IJNS4_10UnderscoreESX_SX_EEEEENS4_13SM90_TMA_LOADENS4_14ComposedLayoutINS4_7SwizzleILi3ELi4ELi3EEENS4_18smem_ptr_flag_bitsILi16EEENST_INS5_IJNSA_ILi8EEESF_EEENS5_IJSF_SB_EEEEEEEvNS4_8identityES10_S1A_vS1B_EENS_8epilogue10collective6detail29Sm90TmaWarpSpecializedAdapterINS1E_15DefaultEpilogueISI_SJ_SJ_NS1D_6thread17LinearCombinationISI_Li1EffLNS1I_9ScaleType4KindE0ELNS_15FloatRoundStyleE2ESI_EENS1_15EpilogueDefaultEEEEEvvEEEEvNT_6ParamsE,"ax",@progbits
	.align	128
.text._ZN7cutlass13device_kernelINS_4gemm6kernel13GemmUniversalIN4cute5tupleIJiiiiEEENS1_10collective13CollectiveMmaINS1_34MainloopSm90TmaGmmaWarpSpecializedILi4ENS5_IJNS4_1CILi1EEESB_SB_EEENS1_32KernelTmaWarpSpecializedPingpongEEENS5_IJNSA_ILi64EEESF_NSA_ILi128EEEEEENS_6half_tENS5_IJlSB_lEEESI_SJ_NS4_8TiledMMAINS4_8MMA_AtomIJNS4_4SM904GMMA25MMA_64x64x16_F32F16F16_SSILNSN_5MajorE0ELSP_0ELNSN_7ScaleInE1ELSQ_1EEEEEENS4_6LayoutISC_NS5_IJNSA_ILi0EEESU_SU_EEEEENS5_IJNS4_10UnderscoreESX_SX_EEEEENS4_13SM90_TMA_LOADENS4_14ComposedLayoutINS4_7SwizzleILi3ELi4ELi3EEENS4_18smem_ptr_flag_bitsILi16EEENST_INS5_IJNSA_ILi8EEESF_EEENS5_IJSF_SB_EEEEEEEvNS4_8identityES10_S1A_vS1B_EENS_8epilogue10collective6detail29Sm90TmaWarpSpecializedAdapterINS1E_15DefaultEpilogueISI_SJ_SJ_NS1D_6thread17LinearCombinationISI_Li1EffLNS1I_9ScaleType4KindE0ELNS_15FloatRoundStyleE2ESI_EENS1_15EpilogueDefaultEEEEEvvEEEEvNT_6ParamsE:
        .type           _ZN7cutlass13device_kernelINS_4gemm6kernel13GemmUniversalIN4cute5tupleIJiiiiEEENS1_10collective13CollectiveMmaINS1_34MainloopSm90TmaGmmaWarpSpecializedILi4ENS5_IJNS4_1CILi1EEESB_SB_EEENS1_32KernelTmaWarpSpecializedPingpongEEENS5_IJNSA_ILi64EEESF_NSA_ILi128EEEEEENS_6half_tENS5_IJlSB_lEEESI_SJ_NS4_8TiledMMAINS4_8MMA_AtomIJNS4_4SM904GMMA25MMA_64x64x16_F32F16F16_SSILNSN_5MajorE0ELSP_0ELNSN_7ScaleInE1ELSQ_1EEEEEENS4_6LayoutISC_NS5_IJNSA_ILi0EEESU_SU_EEEEENS5_IJNS4_10UnderscoreESX_SX_EEEEENS4_13SM90_TMA_LOADENS4_14ComposedLayoutINS4_7SwizzleILi3ELi4ELi3EEENS4_18smem_ptr_flag_bitsILi16EEENST_INS5_IJNSA_ILi8EEESF_EEENS5_IJSF_SB_EEEEEEEvNS4_8identityES10_S1A_vS1B_EENS_8epilogue10collective6detail29Sm90TmaWarpSpecializedAdapterINS1E_15DefaultEpilogueISI_SJ_SJ_NS1D_6thread17LinearCombinationISI_Li1EffLNS1I_9ScaleType4KindE0ELNS_15FloatRoundStyleE2ESI_EENS1_15EpilogueDefaultEEEEEvvEEEEvNT_6ParamsE,@function
        .size           _ZN7cutlass13device_kernelINS_4gemm6kernel13GemmUniversalIN4cute5tupleIJiiiiEEENS1_10collective13CollectiveMmaINS1_34MainloopSm90TmaGmmaWarpSpecializedILi4ENS5_IJNS4_1CILi1EEESB_SB_EEENS1_32KernelTmaWarpSpecializedPingpongEEENS5_IJNSA_ILi64EEESF_NSA_ILi128EEEEEENS_6half_tENS5_IJlSB_lEEESI_SJ_NS4_8TiledMMAINS4_8MMA_AtomIJNS4_4SM904GMMA25MMA_64x64x16_F32F16F16_SSILNSN_5MajorE0ELSP_0ELNSN_7ScaleInE1ELSQ_1EEEEEENS4_6LayoutISC_NS5_IJNSA_ILi0EEESU_SU_EEEEENS5_IJNS4_10UnderscoreESX_SX_EEEEENS4_13SM90_TMA_LOADENS4_14ComposedLayoutINS4_7SwizzleILi3ELi4ELi3EEENS4_18smem_ptr_flag_bitsILi16EEENST_INS5_IJNSA_ILi8EEESF_EEENS5_IJSF_SB_EEEEEEEvNS4_8identityES10_S1A_vS1B_EENS_8epilogue10collective6detail29Sm90TmaWarpSpecializedAdapterINS1E_15DefaultEpilogueISI_SJ_SJ_NS1D_6thread17LinearCombinationISI_Li1EffLNS1I_9ScaleType4KindE0ELNS_15FloatRoundStyleE2ESI_EENS1_15EpilogueDefaultEEEEEvvEEEEvNT_6ParamsE,(.L_x_132 - _ZN7cutlass13device_kernelINS_4gemm6kernel13GemmUniversalIN4cute5tupleIJiiiiEEENS1_10collective13CollectiveMmaINS1_34MainloopSm90TmaGmmaWarpSpecializedILi4ENS5_IJNS4_1CILi1EEESB_SB_EEENS1_32KernelTmaWarpSpecializedPingpongEEENS5_IJNSA_ILi64EEESF_NSA_ILi128EEEEEENS_6half_tENS5_IJlSB_lEEESI_SJ_NS4_8TiledMMAINS4_8MMA_AtomIJNS4_4SM904GMMA25MMA_64x64x16_F32F16F16_SSILNSN_5MajorE0ELSP_0ELNSN_7ScaleInE1ELSQ_1EEEEEENS4_6LayoutISC_NS5_IJNSA_ILi0EEESU_SU_EEEEENS5_IJNS4_10UnderscoreESX_SX_EEEEENS4_13SM90_TMA_LOADENS4_14ComposedLayoutINS4_7SwizzleILi3ELi4ELi3EEENS4_18smem_ptr_flag_bitsILi16EEENST_INS5_IJNSA_ILi8EEESF_EEENS5_IJSF_SB_EEEEEEEvNS4_8identityES10_S1A_vS1B_EENS_8epilogue10collective6detail29Sm90TmaWarpSpecializedAdapterINS1E_15DefaultEpilogueISI_SJ_SJ_NS1D_6thread17LinearCombinationISI_Li1EffLNS1I_9ScaleType4KindE0ELNS_15FloatRoundStyleE2ESI_EENS1_15EpilogueDefaultEEEEEvvEEEEvNT_6ParamsE)
        .other          _ZN7cutlass13device_kernelINS_4gemm6kernel13GemmUniversalIN4cute5tupleIJiiiiEEENS1_10collective13CollectiveMmaINS1_34MainloopSm90TmaGmmaWarpSpecializedILi4ENS5_IJNS4_1CILi1EEESB_SB_EEENS1_32KernelTmaWarpSpecializedPingpongEEENS5_IJNSA_ILi64EEESF_NSA_ILi128EEEEEENS_6half_tENS5_IJlSB_lEEESI_SJ_NS4_8TiledMMAINS4_8MMA_AtomIJNS4_4SM904GMMA25MMA_64x64x16_F32F16F16_SSILNSN_5MajorE0ELSP_0ELNSN_7ScaleInE1ELSQ_1EEEEEENS4_6LayoutISC_NS5_IJNSA_ILi0EEESU_SU_EEEEENS5_IJNS4_10UnderscoreESX_SX_EEEEENS4_13SM90_TMA_LOADENS4_14ComposedLayoutINS4_7SwizzleILi3ELi4ELi3EEENS4_18smem_ptr_flag_bitsILi16EEENST_INS5_IJNSA_ILi8EEESF_EEENS5_IJSF_SB_EEEEEEEvNS4_8identityES10_S1A_vS1B_EENS_8epilogue10collective6detail29Sm90TmaWarpSpecializedAdapterINS1E_15DefaultEpilogueISI_SJ_SJ_NS1D_6thread17LinearCombinationISI_Li1EffLNS1I_9ScaleType4KindE0ELNS_15FloatRoundStyleE2ESI_EENS1_15EpilogueDefaultEEEEEvvEEEEvNT_6ParamsE,@"STO_CUDA_ENTRY STV_DEFAULT"
_ZN7cutlass13device_kernelINS_4gemm6kernel13GemmUniversalIN4cute5tupleIJiiiiEEENS1_10collective13CollectiveMmaINS1_34MainloopSm90TmaGmmaWarpSpecializedILi4ENS5_IJNS4_1CILi1EEESB_SB_EEENS1_32KernelTmaWarpSpecializedPingpongEEENS5_IJNSA_ILi64EEESF_NSA_ILi128EEEEEENS_6half_tENS5_IJlSB_lEEESI_SJ_NS4_8TiledMMAINS4_8MMA_AtomIJNS4_4SM904GMMA25MMA_64x64x16_F32F16F16_SSILNSN_5MajorE0ELSP_0ELNSN_7ScaleInE1ELSQ_1EEEEEENS4_6LayoutISC_NS5_IJNSA_ILi0EEESU_SU_EEEEENS5_IJNS4_10UnderscoreESX_SX_EEEEENS4_13SM90_TMA_LOADENS4_14ComposedLayoutINS4_7SwizzleILi3ELi4ELi3EEENS4_18smem_ptr_flag_bitsILi16EEENST_INS5_IJNSA_ILi8EEESF_EEENS5_IJSF_SB_EEEEEEEvNS4_8identityES10_S1A_vS1B_EENS_8epilogue10collective6detail29Sm90TmaWarpSpecializedAdapterINS1E_15DefaultEpilogueISI_SJ_SJ_NS1D_6thread17LinearCombinationISI_Li1EffLNS1I_9ScaleType4KindE0ELNS_15FloatRoundStyleE2ESI_EENS1_15EpilogueDefaultEEEEEvvEEEEvNT_6ParamsE:
[----:B------:R-:W0:Y:S01]  /*0000*/  LDC R1, c[0x0][0x28] ;  /* 0x00000a00ff017b82 */ /* 0x000e220000000800 */
[----:B------:R-:W1:Y:S01]  /*0010*/  S2R R4, SR_TID.X ;  /* 0x0000000000047919 */ /* 0x000e620000002100 */
[----:B------:R-:W-:Y:S01]  /*0020*/  ELECT P0, URZ, PT ;  /* 0x00000000003f782f */ /* 0x000fe20003800000 */
[----:B------:R-:W-:Y:S01]  /*0030*/  BSSY B0, `(.L_x_0) ;  /* 0x0000014000007945 */ /* 0x000fe20003800000 */
[----:B-1----:R-:W-:-:S05]  /*0040*/  SHF.R.U32.HI R0, RZ, 0x5, R4 ;  /* 0x00000005ff007819 */ /* 0x002fca0000011604 */
[----:B------:R-:W1:Y:S02]  /*0050*/  SHFL.IDX PT, R2, R0, RZ, 0x1f ;  /* 0x00001fff00027589 */ /* 0x000e6400000e0000 */
[----:B-1----:R-:W-:Y:S02]  /*0060*/  R2UR UR8, R2 ;  /* 0x00000000020872ca */ /* 0x002fe400000e0000 */
[----:B------:R-:W-:-:S05]  /*0070*/  SHF.R.U32.HI R2, RZ, 0x7, R4 ;  /* 0x00000007ff027819 */ /* 0x000fca0000011604 */
[----:B------:R1:W2:Y:S06]  /*0080*/  SHFL.IDX PT, R3, R2, RZ, 0x1f ;  /* 0x00001fff02037589 */ /* 0x0002ac00000e0000 */
[----:B------:R-:W-:Y:S02]  /*0090*/  USHF.R.S32.HI UR4, URZ, 0x1f, UR8 ;  /* 0x0000001f3f047899 */ /* 0x000fe40008011408 */
[----:B------:R-:W-:Y:S02]  /*00a0*/  ISETP.NE.OR P0, PT, RZ, UR8, !P0 ;  /* 0x00000008ff007c0c */ /* 0x000fe4000c705670 */
[----:B------:R-:W-:-:S04]  /*00b0*/  ULEA.HI UR4, UR4, UR8, URZ, 0x2 ;  /* 0x0000000804047291 */ /* 0x000fc8000f8f103f */
[----:B------:R-:W-:-:S04]  /*00c0*/  ULOP3.LUT UR4, UR4, 0xfffffffc, URZ, 0xc0, !UPT ;  /* 0xfffffffc04047892 */ /* 0x000fc8000f8ec03f */
[----:B------:R-:W-:-:S03]  /*00d0*/  UIADD3 UR8, UR8, -UR4, URZ ;  /* 0x8000000408087290 */ /* 0x000fc6000fffe03f */
[----:B01----:R-:W-:Y:S09]  /*00e0*/  @P0 BRA `(.L_x_1) ;  /* 0x0000000000200947 */ /* 0x003ff20003800000 */
[----:B------:R-:W-:Y:S02]  /*00f0*/  ULDC.64 UR4, c[0x0][0x198] ;  /* 0x0000660000047ab9 */ /* 0x000fe40000000a00 */
[----:B------:R-:W-:Y:S02]  /*0100*/  UIADD3 UR6, UP0, UR4, 0xf0, URZ ;  /* 0x000000f004067890 */ /* 0x000fe4000ff1e03f */
[----:B------:R-:W-:Y:S02]  /*0110*/  UIADD3 UR4, UP1, UR4, 0x1f0, URZ ;  /* 0x000001f004047890 */ /* 0x000fe4000ff3e03f */
[----:B------:R-:W-:Y:S02]  /*0120*/  UIADD3.X UR7, URZ, UR5, URZ, UP0, !UPT ;  /* 0x000000053f077290 */ /* 0x000fe400087fe43f */
[----:B------:R-:W-:-:S07]  /*0130*/  UIADD3.X UR5, URZ, UR5, URZ, UP1, !UPT ;  /* 0x000000053f057290 */ /* 0x000fce0008ffe43f */
[----:B------:R0:W-:Y:S02]  /*0140*/  UTMACCTL.PF [UR6] ;  /* 0x00000000060079b9 */ /* 0x0001e40008040000 */
[----:B------:R0:W-:Y:S02]  /*0150*/  UTMACCTL.PF [UR4] ;  /* 0x00000000040079b9 */ /* 0x0001e40008040000 */
[----:B0-----:R-:W-:Y:S01]  /*0160*/  NOP ;  /* 0x0000000000007918 */ /* 0x001fe20000000000 */
.L_x_1:
[----:B------:R-:W-:Y:S05]  /*0170*/  BSYNC B0 ;  /* 0x0000000000007941 */ /* 0x000fea0003800000 */
.L_x_0:
[----:B------:R-:W0:Y:S01]  /*0180*/  SHFL.IDX PT, R5, R0, RZ, 0x1f ;  /* 0x00001fff00057589 */ /* 0x000e2200000e0000 */
[----:B--2---:R-:W-:Y:S01]  /*0190*/  R2UR UR15, R3 ;  /* 0x00000000030f72ca */ /* 0x004fe200000e0000 */
[----:B------:R-:W-:-:S04]  /*01a0*/  UISETP.NE.AND UP0, UPT, UR8, 0x3, UPT ;  /* 0x000000030800788c */ /* 0x000fc8000bf05270 */
[----:B------:R-:W-:-:S08]  /*01b0*/  UISETP.EQ.OR UP0, UPT, UR8, URZ, !UP0 ;  /* 0x0000003f0800728c */ /* 0x000fd0000c702670 */
[----:B------:R-:W-:Y:S02]  /*01c0*/  UIADD3 UR18, UR15, -0x1, URZ ;  /* 0xffffffff0f127890 */ /* 0x000fe4000fffe03f */
[----:B------:R-:W-:Y:S02]  /*01d0*/  UISETP.EQ.AND UP0, UPT, UR15, URZ, UP0 ;  /* 0x0000003f0f00728c */ /* 0x000fe40008702270 */
[----:B------:R-:W-:Y:S02]  /*01e0*/  UISETP.GE.U32.AND UP1, UPT, UR18, 0x2, UPT ;  /* 0x000000021200788c */ /* 0x000fe4000bf26070 */
[----:B------:R-:W-:Y:S01]  /*01f0*/  USEL UR40, URZ, 0x1, !UP0 ;  /* 0x000000013f287887 */ /* 0x000fe2000c000000 */
[----:B0-----:R-:W-:-:S03]  /*0200*/  ISETP.NE.AND P0, PT, R5, RZ, PT ;  /* 0x000000ff0500720c */ /* 0x001fc60003f05270 */
[----:B------:R-:W-:-:S10]  /*0210*/  USEL UR40, UR40, 0x2, UP1 ;  /* 0x0000000228287887 */ /* 0x000fd40008800000 */
[----:B------:R-:W-:Y:S05]  /*0220*/  @P0 BRA `(.L_x_2) ;  /* 0x0000000000580947 */ /* 0x000fea0003800000 */
[----:B------:R-:W0:Y:S01]  /*0230*/  S2UR UR9, SR_CgaCtaId ;  /* 0x00000000000979c3 */ /* 0x000e220000008800 */
[----:B------:R-:W-:Y:S01]  /*0240*/  UMOV UR4, 0x400 ;  /* 0x0000040000047882 */ /* 0x000fe20000000000 */
[----:B------:R-:W-:Y:S01]  /*0250*/  UMOV UR5, 0x1 ;  /* 0x0000000100057882 */ /* 0x000fe20000000000 */
[----:B------:R-:W-:Y:S01]  /*0260*/  UMOV UR6, 0x80 ;  /* 0x0000008000067882 */ /* 0x000fe20000000000 */
[----:B------:R-:W-:Y:S01]  /*0270*/  ELECT P0, URZ, PT ;  /* 0x00000000003f782f */ /* 0x000fe20003800000 */
[----:B------:R-:W-:-:S04]  /*0280*/  UIADD3 UR6, -UR6, 0x100000, URZ ;  /* 0x0010000006067890 */ /* 0x000fc8000fffe13f */
[----:B------:R-:W-:Y:S02]  /*0290*/  USHF.L.U32 UR7, UR6, 0xb, URZ ;  /* 0x0000000b06077899 */ /* 0x000fe4000800063f */
[----:B------:R-:W-:Y:S02]  /*02a0*/  USHF.L.U32 UR6, UR6, 0x1, URZ ;  /* 0x0000000106067899 */ /* 0x000fe4000800063f */
[----:B0-----:R-:W-:Y:S02]  /*02b0*/  ULEA UR9, UR9, UR4, 0x18 ;  /* 0x0000000409097291 */ /* 0x001fe4000f8ec03f */
[----:B------:R-:W-:-:S04]  /*02c0*/  UIADD3 UR4, -UR5, 0x100000, URZ ;  /* 0x0010000005047890 */ /* 0x000fc8000fffe13f */
[----:B------:R-:W-:Y:S02]  /*02d0*/  USHF.L.U32 UR5, UR4, 0xb, URZ ;  /* 0x0000000b04057899 */ /* 0x000fe4000800063f */
[----:B------:R-:W-:Y:S01]  /*02e0*/  USHF.L.U32 UR4, UR4, 0x1, URZ ;  /* 0x0000000104047899 */ /* 0x000fe2000800063f */
[----:B------:R-:W0:Y:S11]  /*02f0*/  FENCE.VIEW.ASYNC.S ;  /* 0x00000000000073c6 */ /* 0x000e360000000000 */
[----:B0-----:R0:W1:Y:S01]  /*0300*/  SYNCS.EXCH.64 URZ, [UR9], UR4 ;  /* 0x00000004093f75b2 */ /* 0x0010620008000100 */
[----:B------:R0:W2:Y:S01]  /*0310*/  SYNCS.EXCH.64 URZ, [UR9+0x20], UR6 ;  /* 0x00002006093f75b2 */ /* 0x0000a20008000100 */
[----:B------:R0:W3:Y:S01]  /*0320*/  SYNCS.EXCH.64 URZ, [UR9+0x8], UR4 ;  /* 0x00000804093f75b2 */ /* 0x0000e20008000100 */
[----:B------:R0:W4:Y:S01]  /*0330*/  SYNCS.EXCH.64 URZ, [UR9+0x28], UR6 ;  /* 0x00002806093f75b2 */ /* 0x0001220008000100 */
[----:B------:R0:W0:Y:S01]  /*0340*/  SYNCS.EXCH.64 URZ, [UR9+0x10], UR4 ;  /* 0x00001004093f75b2 */ /* 0x0000220008000100 */
[----:B------:R0:W0:Y:S01]  /*0350*/  SYNCS.EXCH.64 URZ, [UR9+0x30], UR6 ;  /* 0x00003006093f75b2 */ /* 0x0000220008000100 */
[----:B------:R0:W0:Y:S01]  /*0360*/  SYNCS.EXCH.64 URZ, [UR9+0x18], UR4 ;  /* 0x00001804093f75b2 */ /* 0x0000220008000100 */
[----:B------:R0:W0:Y:S01]  /*0370*/  SYNCS.EXCH.64 URZ, [UR9+0x38], UR6 ;  /* 0x00003806093f75b2 */ /* 0x0000220008000100 */
[----:B------:R-:W-:Y:S01]  /*0380*/  NOP ;  /* 0x0000000000007918 */ /* 0x000fe20000000000 */
.L_x_2:
[----:B------:R-:W5:Y:S01]  /*0390*/  SHFL.IDX PT, R5, R0, RZ, 0x1f ;  /* 0x00001fff00057589 */ /* 0x000f6200000e0000 */
[----:B------:R-:W-:Y:S01]  /*03a0*/  ELECT P0, URZ, PT ;  /* 0x00000000003f782f */ /* 0x000fe20003800000 */
[----:B------:R-:W-:Y:S01]  /*03b0*/  NOP ;  /* 0x0000000000007918 */ /* 0x000fe20000000000 */
[----:B------:R-:W-:Y:S01]  /*03c0*/  ELECT P1, URZ, PT ;  /* 0x00000000003f782f */ /* 0x000fe20003820000 */
[----:B------:R-:W1:Y:S01]  /*03d0*/  SHFL.IDX PT, R3, R0, RZ, 0x1f ;  /* 0x00001fff00037589 */ /* 0x000e6200000e0000 */
[----:B0-----:R-:W-:Y:S01]  /*03e0*/  UMOV UR4, 0x20 ;  /* 0x0000002000047882 */ /* 0x001fe20000000000 */
[----:B------:R-:W-:Y:S01]  /*03f0*/  UMOV UR12, 0x80 ;  /* 0x00000080000c7882 */ /* 0x000fe20000000000 */
[----:B------:R-:W-:Y:S01]  /*0400*/  NOP ;  /* 0x0000000000007918 */ /* 0x000fe20000000000 */
[----:B------:R0:W0:Y:S01]  /*0410*/  SHFL.IDX PT, R63, R2, RZ, 0x1f ;  /* 0x00001fff023f7589 */ /* 0x00002200000e0000 */
[----:B------:R-:W-:Y:S01]  /*0420*/  ULDC.64 UR56, c[0x0][0x208] ;  /* 0x0000820000387ab9 */ /* 0x000fe20000000a00 */
[----:B-----5:R-:W-:-:S02]  /*0430*/  ISETP.NE.OR P0, PT, R5, RZ, !P0 ;  /* 0x000000ff0500720c */ /* 0x020fc40004705670 */
[----:B-1----:R-:W-:Y:S02]  /*0440*/  ISETP.NE.OR P1, PT, R3, RZ, !P1 ;  /* 0x000000ff0300720c */ /* 0x002fe40004f25670 */
[----:B------:R-:W-:-:S04]  /*0450*/  SHF.R.S32.HI R3, RZ, 0x1f, R4 ;  /* 0x0000001fff037819 */ /* 0x000fc80000011404 */
[----:B------:R-:W-:-:S05]  /*0460*/  LEA.HI R3, R3, R4, RZ, 0x7 ;  /* 0x0000000403037211 */ /* 0x000fca00078f38ff */
[----:B------:R-:W-:Y:S01]  /*0470*/  VOTEU.ALL UP0, P0 ;  /* 0x00000000003f7886 */ /* 0x000fe20000000000 */
[----:B------:R-:W-:Y:S01]  /*0480*/  LOP3.LUT R3, R3, 0xffffff80, RZ, 0xc0, !PT ;  /* 0xffffff8003037812 */ /* 0x000fe200078ec0ff */
[----:B------:R-:W-:-:S03]  /*0490*/  VOTEU.ALL UP1, P1 ;  /* 0x00000000003f7886 */ /* 0x000fc60000820000 */
[----:B------:R-:W1:Y:S01]  /*04a0*/  @!UP0 S2UR UR7, SR_CgaCtaId ;  /* 0x00000000000789c3 */ /* 0x000e620000008800 */
[----:B------:R-:W-:Y:S01]  /*04b0*/  @!UP0 UMOV UR6, 0x400 ;  /* 0x0000040000068882 */ /* 0x000fe20000000000 */
[----:B------:R-:W-:-:S04]  /*04c0*/  @!UP0 UIADD3 UR4, -UR4, 0x100000, URZ ;  /* 0x0010000004048890 */ /* 0x000fc8000fffe13f */
[----:B------:R-:W-:Y:S02]  /*04d0*/  @!UP0 USHF.L.U32 UR5, UR4, 0xb, URZ ;  /* 0x0000000b04058899 */ /* 0x000fe4000800063f */
[----:B------:R-:W-:Y:S01]  /*04e0*/  @!UP0 USHF.L.U32 UR4, UR4, 0x1, URZ ;  /* 0x0000000104048899 */ /* 0x000fe2000800063f */
[----:B------:R-:W-:Y:S01]  /*04f0*/  IMAD.IADD R3, R4, 0x1, -R3 ;  /* 0x0000000104037824 */ /* 0x000fe200078e0a03 */
[----:B------:R-:W-:Y:S01]  /*0500*/  @!UP1 UMOV UR10, 0x400 ;  /* 0x00000400000a9882 */ /* 0x000fe20000000000 */
[----:B------:R-:W-:Y:S01]  /*0510*/  VOTEU.ALL UP2, P1 ;  /* 0x00000000003f7886 */ /* 0x000fe20000840000 */
[----:B------:R-:W-:Y:S01]  /*0520*/  VOTEU.ALL UP3, P1 ;  /* 0x00000000003f7886 */ /* 0x000fe20000860000 */
[----:B------:R-:W-:Y:S01]  /*0530*/  VOTEU.ALL UP4, P1 ;  /* 0x00000000003f7886 */ /* 0x000fe20000880000 */
[----:B------:R-:W5:Y:S01]  /*0540*/  @!UP1 S2UR UR11, SR_CgaCtaId ;  /* 0x00000000000b99c3 */ /* 0x000f620000008800 */
[----:B------:R-:W-:Y:S01]  /*0550*/  VOTEU.ALL UP5, P1 ;  /* 0x00000000003f7886 */ /* 0x000fe200008a0000 */
[----:B------:R-:W-:Y:S01]  /*0560*/  ISETP.NE.AND P1, PT, RZ, UR15, PT ;  /* 0x0000000fff007c0c */ /* 0x000fe2000bf25270 */
[----:B-1----:R-:W-:-:S02]  /*0570*/  @!UP0 ULEA UR9, UR7, UR6, 0x18 ;  /* 0x0000000607098291 */ /* 0x002fc4000f8ec03f */
[----:B------:R-:W-:-:S04]  /*0580*/  @!UP1 UIADD3 UR6, -UR12, 0x100000, URZ ;  /* 0x001000000c069890 */ /* 0x000fc8000fffe13f */
[----:B------:R-:W-:Y:S02]  /*0590*/  @!UP1 USHF.L.U32 UR7, UR6, 0xb, URZ ;  /* 0x0000000b06079899 */ /* 0x000fe4000800063f */
[----:B------:R-:W-:Y:S01]  /*05a0*/  @!UP1 USHF.L.U32 UR6, UR6, 0x1, URZ ;  /* 0x0000000106069899 */ /* 0x000fe2000800063f */
[----:B------:R-:W-:Y:S01]  /*05b0*/  VOTEU.ALL UP0, P0 ;  /* 0x00000000003f7886 */ /* 0x000fe20000000000 */
[----:B-----5:R-:W-:Y:S01]  /*05c0*/  @!UP1 ULEA UR10, UR11, UR10, 0x18 ;  /* 0x0000000a0b0a9291 */ /* 0x020fe2000f8ec03f */
[----:B------:R-:W-:Y:S01]  /*05d0*/  VOTEU.ALL UP1, P0 ;  /* 0x00000000003f7886 */ /* 0x000fe20000020000 */
[----:B------:R-:W1:Y:S02]  /*05e0*/  FENCE.VIEW.ASYNC.S ;  /* 0x00000000000073c6 */ /* 0x000e640000000000 */
[----:B-1----:R-:W2:Y:S02]  /*05f0*/  @!UP0 SYNCS.EXCH.64 URZ, [UR9+0x70], UR4 ;  /* 0x00007004093f85b2 */ /* 0x002ea40008000100 */
[----:B------:R1:W2:Y:S01]  /*0600*/  @!UP1 SYNCS.EXCH.64 URZ, [UR9+0x78], UR4 ;  /* 0x00007804093f95b2 */ /* 0x0002a20008000100 */
[----:B------:R-:W-:Y:S01]  /*0610*/  NOP ;  /* 0x0000000000007918 */ /* 0x000fe20000000000 */
[----:B-1----:R-:W-:-:S02]  /*0620*/  ULDC.64 UR4, c[0x0][0x598] ;  /* 0x0001660000047ab9 */ /* 0x002fc40000000a00 */
[----:B------:R-:W-:Y:S02]  /*0630*/  ISETP.NE.U32.AND P0, PT, RZ, UR4, PT ;  /* 0x00000004ff007c0c */ /* 0x000fe4000bf05070 */
[----:B------:R1:W2:Y:S02]  /*0640*/  @!UP2 SYNCS.EXCH.64 URZ, [UR10+0x50], UR6 ;  /* 0x000050060a3fa5b2 */ /* 0x0002a40008000100 */
[----:B------:R-:W-:Y:S01]  /*0650*/  ISETP.NE.AND.EX P0, PT, RZ, UR5, PT, P0 ;  /* 0x00000005ff007c0c */ /* 0x000fe2000bf05300 */
[----:B------:R1:W2:Y:S01]  /*0660*/  @!UP3 SYNCS.EXCH.64 URZ, [UR10+0x58], UR6 ;  /* 0x000058060a3fb5b2 */ /* 0x0002a20008000100 */
[----:B------:R1:W2:Y:S01]  /*0670*/  @!UP4 SYNCS.EXCH.64 URZ, [UR10+0x60], UR6 ;  /* 0x000060060a3fc5b2 */ /* 0x0002a20008000100 */
[----:B------:R1:W2:Y:S01]  /*0680*/  @!UP5 SYNCS.EXCH.64 URZ, [UR10+0x68], UR6 ;  /* 0x000068060a3fd5b2 */ /* 0x0002a20008000100 */
[----:B------:R-:W-:Y:S01]  /*0690*/  NOP ;  /* 0x0000000000007918 */ /* 0x000fe20000000000 */
[----:B--234-:R-:W-:Y:S08]  /*06a0*/  BAR.SYNC.DEFER_BLOCKING 0x0 ;  /* 0x0000000000007b1d */ /* 0x01cff00000010000 */
[----:B01----:R-:W-:Y:S05]  /*06b0*/  @!P0 BRA `(.L_x_3) ;  /* 0x00000000001c8947 */ /* 0x003fea0003800000 */
[----:B------:R-:W0:Y:S02]  /*06c0*/  LDC.64 R6, c[0x0][0x598] ;  /* 0x00016600ff067b82 */ /* 0x000e240000000a00 */
[----:B0-----:R-:W2:Y:S02]  /*06d0*/  LDG.E.64 R6, desc[UR56][R6.64] ;  /* 0x0000003806067981 */ /* 0x001ea4000c1e1b00 */
[----:B--2---:R-:W-:-:S04]  /*06e0*/  ISETP.NE.U32.AND P0, PT, R6, RZ, PT ;  /* 0x000000ff0600720c */ /* 0x004fc80003f05070 */
[----:B------:R-:W-:-:S13]  /*06f0*/  ISETP.NE.AND.EX P0, PT, R7, RZ, PT, P0 ;  /* 0x000000ff0700720c */ /* 0x000fda0003f05300 */
[----:B------:R-:W-:Y:S05]  /*0700*/  @!P0 BRA `(.L_x_3) ;  /* 0x0000000000088947 */ /* 0x000fea0003800000 */
[----:B------:R1:W5:Y:S01]  /*0710*/  LD.E R22, desc[UR56][R6.64] ;  /* 0x0000003806167980 */ /* 0x000362000c101900 */
[----:B------:R-:W-:Y:S05]  /*0720*/  BRA `(.L_x_4) ;  /* 0x0000000000247947 */ /* 0x000fea0003800000 */
.L_x_3:
[----:B------:R-:W-:Y:S02]  /*0730*/  ULDC.64 UR4, c[0x0][0x588] ;  /* 0x0001620000047ab9 */ /* 0x000fe40000000a00 */
[----:B------:R-:W-:-:S04]  /*0740*/  ISETP.NE.U32.AND P0, PT, RZ, UR4, PT ;  /* 0x00000004ff007c0c */ /* 0x000fc8000bf05070 */
[----:B------:R-:W-:-:S13]  /*0750*/  ISETP.NE.AND.EX P0, PT, RZ, UR5, PT, P0 ;  /* 0x00000005ff007c0c */ /* 0x000fda000bf05300 */
[----:B------:R-:W-:Y:S05]  /*0760*/  @!P0 BRA `(.L_x_5) ;  /* 0x00000000000c8947 */ /* 0x000fea0003800000 */
[----:B------:R-:W0:Y:S02]  /*0770*/  LDC.64 R22, c[0x0][0x588] ;  /* 0x00016200ff167b82 */ /* 0x000e240000000a00 */
[----:B0-----:R0:W5:Y:S01]  /*0780*/  LDG.E R22, desc[UR56][R22.64] ;  /* 0x0000003816167981 */ /* 0x001162000c1e1900 */
[----:B------:R-:W-:Y:S05]  /*0790*/  BRA `(.L_x_4) ;  /* 0x0000000000087947 */ /* 0x000fea0003800000 */
.L_x_5:
[----:B------:R-:W-:Y:S02]  /*07a0*/  ULDC UR4, c[0x0][0x580] ;  /* 0x0001600000047ab9 */ /* 0x000fe40000000800 */
[----:B------:R-:W-:-:S07]  /*07b0*/  IMAD.U32 R22, RZ, RZ, UR4 ;  /* 0x00000004ff167e24 */ /* 0x000fce000f8e00ff */
.L_x_4:
[----:B------:R-:W-:Y:S02]  /*07c0*/  ULDC.64 UR4, c[0x0][0x5a0] ;  /* 0x0001680000047ab9 */ /* 0x000fe40000000a00 */
[----:B------:R-:W-:-:S04]  /*07d0*/  ISETP.NE.U32.AND P0, PT, RZ, UR4, PT ;  /* 0x00000004ff007c0c */ /* 0x000fc8000bf05070 */
[----:B------:R-:W-:-:S13]  /*07e0*/  ISETP.NE.AND.EX P0, PT, RZ, UR5, PT, P0 ;  /* 0x00000005ff007c0c */ /* 0x000fda000bf05300 */
[----:B------:R-:W-:Y:S05]  /*07f0*/  @!P0 BRA `(.L_x_6) ;  /* 0x00000000001c8947 */ /* 0x000fea0003800000 */
[----:B-1----:R-:W1:Y:S02]  /*0800*/  LDC.64 R6, c[0x0][0x5a0] ;  /* 0x00016800ff067b82 */ /* 0x002e640000000a00 */
[----:B-1----:R-:W2:Y:S02]  /*0810*/  LDG.E.64 R6, desc[UR56][R6.64] ;  /* 0x0000003806067981 */ /* 0x002ea4000c1e1b00 */
[----:B--2---:R-:W-:-:S04]  /*0820*/  ISETP.NE.U32.AND P0, PT, R6, RZ, PT ;  /* 0x000000ff0600720c */ /* 0x004fc80003f05070 */
[----:B------:R-:W-:-:S13]  /*0830*/  ISETP.NE.AND.EX P0, PT, R7, RZ, PT, P0 ;  /* 0x000000ff0700720c */ /* 0x000fda0003f05300 */
[----:B------:R-:W-:Y:S05]  /*0840*/  @!P0 BRA `(.L_x_6) ;  /* 0x0000000000088947 */ /* 0x000fea0003800000 */
[----:B0-----:R2:W5:Y:S01]  /*0850*/  LD.E R23, desc[UR56][R6.64] ;  /* 0x0000003806177980 */ /* 0x001562000c101900 */
[----:B------:R-:W-:Y:S05]  /*0860*/  BRA `(.L_x_7) ;  /* 0x0000000000247947 */ /* 0x000fea0003800000 */
.L_x_6:
[----:B------:R-:W-:Y:S02]  /*0870*/  ULDC.64 UR4, c[0x0][0x590] ;  /* 0x0001640000047ab9 */ /* 0x000fe40000000a00 */
[----:B------:R-:W-:-:S04]  /*0880*/  ISETP.NE.U32.AND P0, PT, RZ, UR4, PT ;  /* 0x00000004ff007c0c */ /* 0x000fc8000bf05070 */
[----:B------:R-:W-:-:S13]  /*0890*/  ISETP.NE.AND.EX P0, PT, RZ, UR5, PT, P0 ;  /* 0x00000005ff007c0c */ /* 0x000fda000bf05300 */
[----:B------:R-:W-:Y:S05]  /*08a0*/  @!P0 BRA `(.L_x_8) ;  /* 0x00000000000c8947 */ /* 0x000fea0003800000 */
[----:B-1----:R-:W0:Y:S02]  /*08b0*/  LDC.64 R6, c[0x0][0x590] ;  /* 0x00016400ff067b82 */ /* 0x002e240000000a00 */
[----:B0-----:R0:W5:Y:S01]  /*08c0*/  LDG.E R23, desc[UR56][R6.64] ;  /* 0x0000003806177981 */ /* 0x001162000c1e1900 */
[----:B------:R-:W-:Y:S05]  /*08d0*/  BRA `(.L_x_7) ;  /* 0x0000000000087947 */ /* 0x000fea0003800000 */
.L_x_8:
[----:B------:R-:W-:Y:S02]  /*08e0*/  ULDC UR4, c[0x0][0x584] ;  /* 0x0001610000047ab9 */ /* 0x000fe40000000800 */
[----:B0-----:R-:W-:-:S07]  /*08f0*/  IMAD.U32 R23, RZ, RZ, UR4 ;  /* 0x00000004ff177e24 */ /* 0x001fce000f8e00ff */
.L_x_7:
[----:B------:R-:W3:Y:S01]  /*0900*/  S2UR UR10, SR_CTAID.Y ;  /* 0x00000000000a79c3 */ /* 0x000ee20000002600 */
[----:B------:R-:W-:Y:S01]  /*0910*/  ULDC UR5, c[0x0][0x65c] ;  /* 0x0001970000057ab9 */ /* 0x000fe20000000800 */
[----:B------:R-:W-:Y:S01]  /*0920*/  UISETP.NE.AND UP0, UPT, UR15, 0x2, UPT ;  /* 0x000000020f00788c */ /* 0x000fe2000bf05270 */
[----:B------:R-:W-:Y:S01]  /*0930*/  IMAD.MOV.U32 R18, RZ, RZ, -0x1 ;  /* 0xffffffffff127424 */ /* 0x000fe200078e00ff */
[----:B------:R-:W-:Y:S01]  /*0940*/  UISETP.NE.AND UP2, UPT, UR5, 0x1, UPT ;  /* 0x000000010500788c */ /* 0x000fe2000bf45270 */
[----:B------:R-:W-:Y:S02]  /*0950*/  IMAD.MOV.U32 R2, RZ, RZ, -0x1 ;  /* 0xffffffffff027424 */ /* 0x000fe400078e00ff */
[----:B------:R-:W-:Y:S01]  /*0960*/  IMAD.MOV.U32 R19, RZ, RZ, -0x1 ;  /* 0xffffffffff137424 */ /* 0x000fe200078e00ff */
[----:B------:R-:W4:Y:S01]  /*0970*/  S2UR UR4, SR_CTAID.X ;  /* 0x00000000000479c3 */ /* 0x000f220000002500 */
[----:B------:R-:W-:-:S06]  /*0980*/  UP2UR UR38, UPR, URZ, 0x4 ;  /* 0x000000043f267883 */ /* 0x000fcc0008000000 */
[----:B------:R-:W-:Y:S01]  /*0990*/  @UP2 ULDC UR12, c[0x0][0x10] ;  /* 0x00000400000c2ab9 */ /* 0x000fe20000000800 */
[----:B------:R-:W-:Y:S01]  /*09a0*/  @UP2 UMOV UR7, URZ ;  /* 0x0000003f00072c82 */ /* 0x000fe20008000000 */
[----:B------:R-:W-:Y:S01]  /*09b0*/  @UP2 UMOV UR5, URZ ;  /* 0x0000003f00052c82 */ /* 0x000fe20008000000 */
[----:B012---:R-:W0:Y:S01]  /*09c0*/  LDC.64 R6, c[0x0][0x650] ;  /* 0x00019400ff067b82 */ /* 0x007e220000000a00 */
[----:B---3--:R-:W-:Y:S02]  /*09d0*/  @UP2 UMOV UR9, UR10 ;  /* 0x0000000a00092c82 */ /* 0x008fe40008000000 */
[----:B------:R-:W-:Y:S01]  /*09e0*/  @UP2 UMOV UR6, UR9 ;  /* 0x0000000900062c82 */ /* 0x000fe20008000000 */
[----:B------:R-:W-:Y:S01]  /*09f0*/  @!UP2 UMOV UR9, UR10 ;  /* 0x0000000a0009ac82 */ /* 0x000fe20008000000 */
[----:B----4-:R-:W-:-:S03]  /*0a00*/  @UP2 UIMAD.WIDE.U32 UR12, UR4, UR12, UR6 ;  /* 0x0000000c040c22a5 */ /* 0x010fc6000f8e0006 */
[----:B------:R-:W-:Y:S01]  /*0a10*/  @!UP2 ULDC UR6, c[0x0][0xc] ;  /* 0x000003000006aab9 */ /* 0x000fe20000000800 */
[----:B------:R-:W-:Y:S01]  /*0a20*/  @UP2 UIADD3 UR14, UR13, UR5, URZ ;  /* 0x000000050d0e2290 */ /* 0x000fe2000fffe03f */
[----:B------:R-:W-:Y:S02]  /*0a30*/  ULDC UR10, c[0x0][0xc] ;  /* 0x00000300000a7ab9 */ /* 0x000fe40000000800 */
[----:B------:R-:W-:Y:S01]  /*0a40*/  UMOV UR5, URZ ;  /* 0x0000003f00057c82 */ /* 0x000fe20008000000 */
[----:B------:R-:W-:Y:S01]  /*0a50*/  ULDC UR11, c[0x0][0x10] ;  /* 0x00000400000b7ab9 */ /* 0x000fe20000000800 */
[----:B------:R-:W-:Y:S02]  /*0a60*/  @!UP2 UIMAD.WIDE.U32 UR6, UR6, UR9, UR4 ;  /* 0x000000090606a2a5 */ /* 0x000fe4000f8e0004 */
[----:B------:R-:W-:Y:S01]  /*0a70*/  UIMAD.WIDE.U32 UR10, UR10, UR11, URZ ;  /* 0x0000000b0a0a72a5 */ /* 0x000fe2000f8e003f */
[----:B------:R-:W-:-:S03]  /*0a80*/  ULDC UR13, c[0x0][0x14] ;  /* 0x00000500000d7ab9 */ /* 0x000fc60000000800 */
[----:B------:R-:W-:Y:S02]  /*0a90*/  UIMAD.WIDE.U32 UR54, UR10, UR13, URZ ;  /* 0x0000000d0a3672a5 */ /* 0x000fe4000f8e003f */
[----:B------:R-:W-:Y:S01]  /*0aa0*/  UIMAD UR39, UR11, UR13, URZ ;  /* 0x0000000d0b2772a4 */ /* 0x000fe2000f8e023f */
[----:B------:R-:W-:Y:S01]  /*0ab0*/  @!UP2 UMOV UR12, UR6 ;  /* 0x00000006000cac82 */ /* 0x000fe20008000000 */
[----:B------:R-:W-:Y:S02]  /*0ac0*/  @!UP2 UMOV UR14, UR7 ;  /* 0x00000007000eac82 */ /* 0x000fe40008000000 */
[----:B------:R-:W-:Y:S02]  /*0ad0*/  UIADD3 UR39, UR55, UR39, URZ ;  /* 0x0000002737277290 */ /* 0x000fe4000fffe03f */
[----:B------:R-:W-:-:S04]  /*0ae0*/  UIADD3 UR6, UP1, UR12, UR54, URZ ;  /* 0x000000360c067290 */ /* 0x000fc8000ff3e03f */
[----:B------:R-:W-:Y:S02]  /*0af0*/  UIADD3.X UR7, UR14, UR39, URZ, UP1, !UPT ;  /* 0x000000270e077290 */ /* 0x000fe40008ffe43f */
[----:B------:R-:W-:Y:S02]  /*0b00*/  USEL UR6, UR6, UR12, !UP0 ;  /* 0x0000000c06067287 */ /* 0x000fe4000c000000 */
[----:B------:R-:W-:-:S04]  /*0b10*/  USEL UR7, UR7, UR14, !UP0 ;  /* 0x0000000e07077287 */ /* 0x000fc8000c000000 */
[----:B0-----:R-:W-:Y:S01]  /*0b20*/  ISETP.LE.U32.AND P0, PT, R6, UR6, PT ;  /* 0x0000000606007c0c */ /* 0x001fe2000bf03070 */
[----:B------:R-:W-:Y:S02]  /*0b30*/  IMAD.U32 R16, RZ, RZ, UR6 ;  /* 0x00000006ff107e24 */ /* 0x000fe4000f8e00ff */
[----:B------:R-:W-:Y:S02]  /*0b40*/  IMAD.U32 R0, RZ, RZ, UR7 ;  /* 0x00000007ff007e24 */ /* 0x000fe4000f8e00ff */
[----:B------:R-:W-:-:S03]  /*0b50*/  IMAD.U32 R17, RZ, RZ, UR7 ;  /* 0x00000007ff117e24 */ /* 0x000fc6000f8e00ff */
[----:B------:R-:W-:Y:S02]  /*0b60*/  ISETP.GE.U32.AND.EX P0, PT, R0, R7, PT, P0 ;  /* 0x000000070000720c */ /* 0x000fe40003f06100 */
[----:B------:R-:W-:-:S11]  /*0b70*/  PRMT R0, RZ, 0x7610, R0 ;  /* 0x00007610ff007816 */ /* 0x000fd60000000000 */
[----:B------:R-:W-:Y:S05]  /*0b80*/  @P0 BRA `(.L_x_9) ;  /* 0x00000004008c0947 */ /* 0x000fea0003800000 */
[----:B------:R-:W-:Y:S01]  /*0b90*/  I2FP.F32.U32 R0, UR4 ;  /* 0x0000000400007c45 */ /* 0x000fe20008201000 */
[----:B------:R-:W-:Y:S01]  /*0ba0*/  ULDC.64 UR16, c[0x0][0x628] ;  /* 0x00018a0000107ab9 */ /* 0x000fe20000000a00 */
[----:B------:R-:W-:Y:S01]  /*0bb0*/  ULDC UR6, c[0x0][0x150] ;  /* 0x0000540000067ab9 */ /* 0x000fe20000000800 */
[----:B------:R-:W-:Y:S01]  /*0bc0*/  ISETP.NE.U32.AND P0, PT, RZ, UR16, PT ;  /* 0x00000010ff007c0c */ /* 0x000fe2000bf05070 */
[----:B------:R-:W-:Y:S01]  /*0bd0*/  ULDC UR15, c[0x0][0x630] ;  /* 0x00018c00000f7ab9 */ /* 0x000fe20000000800 */
[----:B------:R-:W-:Y:S01]  /*0be0*/  FMUL R0, R0, UR6 ;  /* 0x0000000600007c20 */ /* 0x000fe20008400000 */
[----:B------:R-:W-:Y:S01]  /*0bf0*/  R2UR UR19, R16 ;  /* 0x00000000101372ca */ /* 0x000fe200000e0000 */
[----:B------:R-:W-:Y:S01]  /*0c00*/  ULDC UR21, c[0x0][0x154] ;  /* 0x0000550000157ab9 */ /* 0x000fe20000000800 */
[----:B------:R-:W-:Y:S01]  /*0c10*/  ISETP.NE.AND.EX P0, PT, RZ, UR17, PT, P0 ;  /* 0x00000011ff007c0c */ /* 0x000fe2000bf05300 */
[----:B------:R0:W1:Y:S01]  /*0c20*/  F2I.U32.TRUNC.NTZ R2, R0 ;  /* 0x0000000000027305 */ /* 0x000062000020f000 */
[----:B------:R-:W-:-:S02]  /*0c30*/  R2UR UR20, R17 ;  /* 0x00000000111472ca */ /* 0x000fc400000e0000 */
[----:B------:R-:W-:Y:S02]  /*0c40*/  R2UR UR6, R16 ;  /* 0x00000000100672ca */ /* 0x000fe400000e0000 */
[----:B------:R-:W-:-:S07]  /*0c50*/  R2UR UR7, R17 ;  /* 0x00000000110772ca */ /* 0x000fce00000e0000 */
[----:B0-----:R-:W-:Y:S08]  /*0c60*/  @!P0 BRA `(.L_x_10) ;  /* 0x0000000000308947 */ /* 0x001ff00003800000 */
[----:B------:R-:W-:Y:S01]  /*0c70*/  R2UR UR6, R16 ;  /* 0x00000000100672ca */ /* 0x000fe200000e0000 */
[----:B------:R-:W-:Y:S01]  /*0c80*/  ULDC UR12, c[0x0][0x634] ;  /* 0x00018d00000c7ab9 */ /* 0x000fe20000000800 */
[----:B------:R-:W-:-:S11]  /*0c90*/  R2UR UR14, R17 ;  /* 0x00000000110e72ca */ /* 0x000fd600000e0000 */
[----:B------:R-:W-:-:S04]  /*0ca0*/  UIADD3 UR12, UP1, UR6, UR12, URZ ;  /* 0x0000000c060c7290 */ /* 0x000fc8000ff3e03f */
[----:B------:R-:W-:-:S04]  /*0cb0*/  UIADD3.X UR14, URZ, UR14, URZ, UP1, !UPT ;  /* 0x0000000e3f0e7290 */ /* 0x000fc80008ffe43f */
[----:B------:R-:W-:-:S04]  /*0cc0*/  UIMAD.WIDE.U32 UR6, UR14, UR16, URZ ;  /* 0x000000100e0672a5 */ /* 0x000fc8000f8e003f */
[----:B------:R-:W-:Y:S02]  /*0cd0*/  UIMAD.WIDE.U32 UR10, UP1, UR12, UR17, UR6 ;  /* 0x000000110c0a72a5 */ /* 0x000fe4000f820006 */
[----:B------:R-:W-:Y:S02]  /*0ce0*/  UIMAD.WIDE.U32 UR6, UR12, UR16, URZ ;  /* 0x000000100c0672a5 */ /* 0x000fe4000f8e003f */
[----:B------:R-:W-:Y:S02]  /*0cf0*/  UIADD3.X UR13, URZ, URZ, URZ, UP1, !UPT ;  /* 0x0000003f3f0d7290 */ /* 0x000fe40008ffe43f */
[----:B------:R-:W-:Y:S01]  /*0d00*/  UIADD3 URZ, UP1, UR7, UR10, URZ ;  /* 0x0000000a073f7290 */ /* 0x000fe2000ff3e03f */
[----:B------:R-:W-:-:S03]  /*0d10*/  UMOV UR12, UR11 ;  /* 0x0000000b000c7c82 */ /* 0x000fc60008000000 */
[----:B------:R-:W-:-:S12]  /*0d20*/  UIMAD.WIDE.U32.X UR6, UR14, UR17, UR12, UP1 ;  /* 0x000000110e0672a5 */ /* 0x000fd800088e040c */
.L_x_10:
[----:B------:R-:W-:Y:S01]  /*0d30*/  USHF.R.U64 UR5, UR6, UR15, UR7 ;  /* 0x0000000f06057299 */ /* 0x000fe20008001207 */
[----:B------:R-:W-:Y:S01]  /*0d40*/  I2FP.F32.U32 R0, UR9 ;  /* 0x0000000900007c45 */ /* 0x000fe20008201000 */
[----:B------:R-:W-:Y:S01]  /*0d50*/  USHF.R.U32.HI UR6, URZ, UR15, UR7 ;  /* 0x0000000f3f067299 */ /* 0x000fe20008011607 */
[----:B-1----:R-:W-:Y:S01]  /*0d60*/  R2UR UR14, R2 ;  /* 0x00000000020e72ca */ /* 0x002fe200000e0000 */
[----:B------:R-:W-:Y:S02]  /*0d70*/  UIADD3 UR17, UP1, URZ, -UR5, URZ ;  /* 0x800000053f117290 */ /* 0x000fe4000ff3e03f */
[----:B------:R-:W-:Y:S01]  /*0d80*/  FMUL R0, R0, UR21 ;  /* 0x0000001500007c20 */ /* 0x000fe20008400000 */
[----:B------:R-:W-:Y:S01]  /*0d90*/  ULDC.64 UR10, c[0x0][0x620] ;  /* 0x00018800000a7ab9 */ /* 0x000fe20000000a00 */
[----:B------:R-:W-:Y:S01]  /*0da0*/  UIADD3.X UR6, URZ, ~UR6, URZ, UP1, !UPT ;  /* 0x800000063f067290 */ /* 0x000fe20008ffe43f */
[----:B------:R-:W-:Y:S01]  /*0db0*/  UMOV UR12, UR19 ;  /* 0x00000013000c7c82 */ /* 0x000fe20008000000 */
[----:B------:R-:W-:-:S02]  /*0dc0*/  UMOV UR13, UR20 ;  /* 0x00000014000d7c82 */ /* 0x000fc40008000000 */
[----:B------:R-:W-:Y:S01]  /*0dd0*/  UIMAD UR6, UR6, UR10, URZ ;  /* 0x0000000a060672a4 */ /* 0x000fe2000f8e023f */
[----:B------:R-:W0:Y:S01]  /*0de0*/  F2I.U32.TRUNC.NTZ R0, R0 ;  /* 0x0000000000007305 */ /* 0x000e22000020f000 */
[----:B------:R-:W-:Y:S02]  /*0df0*/  UIMAD.WIDE.U32 UR12, UR17, UR10, UR12 ;  /* 0x0000000a110c72a5 */ /* 0x000fe4000f8e000c */
[----:B------:R-:W-:Y:S01]  /*0e00*/  UIMAD UR17, UR17, UR11, UR6 ;  /* 0x0000000b111172a4 */ /* 0x000fe2000f8e0206 */
[----:B------:R-:W-:Y:S01]  /*0e10*/  ULDC UR24, c[0x0][0x658] ;  /* 0x0001960000187ab9 */ /* 0x000fe20000000800 */
[----:B------:R-:W-:Y:S02]  /*0e20*/  UMOV UR22, 0xffffffff ;  /* 0xffffffff00167882 */ /* 0x000fe40000000000 */
[----:B------:R-:W-:Y:S01]  /*0e30*/  UIADD3 UR17, UR13, UR17, URZ ;  /* 0x000000110d117290 */ /* 0x000fe2000fffe03f */
[----:B------:R-:W-:Y:S01]  /*0e40*/  ULDC UR19, c[0x0][0x618] ;  /* 0x0001860000137ab9 */ /* 0x000fe20000000800 */
[----:B------:R-:W-:Y:S01]  /*0e50*/  ULDC.64 UR6, c[0x0][0x640] ;  /* 0x0001900000067ab9 */ /* 0x000fe20000000a00 */
[----:B------:R-:W-:Y:S01]  /*0e60*/  USHF.L.U32 UR13, UR22, UR24, URZ ;  /* 0x00000018160d7299 */ /* 0x000fe2000800063f */
[----:B------:R-:W-:Y:S01]  /*0e70*/  ISETP.NE.U32.AND P0, PT, RZ, UR6, PT ;  /* 0x00000006ff007c0c */ /* 0x000fe2000bf05070 */
[----:B------:R-:W-:-:S02]  /*0e80*/  USHF.R.U64 UR22, UR12, UR19, UR17 ;  /* 0x000000130c167299 */ /* 0x000fc40008001211 */
[----:B------:R-:W-:Y:S01]  /*0e90*/  USHF.R.U32.HI UR12, URZ, UR19, UR17 ;  /* 0x000000133f0c7299 */ /* 0x000fe20008011611 */
[----:B0-----:R-:W-:Y:S01]  /*0ea0*/  R2UR UR16, R0 ;  /* 0x00000000001072ca */ /* 0x001fe200000e0000 */
[----:B------:R-:W-:Y:S01]  /*0eb0*/  ULDC UR21, c[0x0][0x608] ;  /* 0x0001820000157ab9 */ /* 0x000fe20000000800 */
[----:B------:R-:W-:Y:S01]  /*0ec0*/  ISETP.NE.AND.EX P0, PT, RZ, UR7, PT, P0 ;  /* 0x00000007ff007c0c */ /* 0x000fe2000bf05300 */
[----:B------:R-:W-:Y:S02]  /*0ed0*/  USHF.R.U64 UR26, UR22, UR21, UR12 ;  /* 0x00000015161a7299 */ /* 0x000fe4000800120c */
[----:B------:R-:W-:Y:S01]  /*0ee0*/  USHF.R.U32.HI UR12, URZ, UR21, UR12 ;  /* 0x000000153f0c7299 */ /* 0x000fe2000801160c */
[----:B------:R-:W-:Y:S01]  /*0ef0*/  UMOV UR20, 0x1 ;  /* 0x0000000100147882 */ /* 0x000fe20000000000 */
[----:B------:R-:W-:Y:S02]  /*0f00*/  UIADD3 UR14, -UR14, URZ, URZ ;  /* 0x0000003f0e0e7290 */ /* 0x000fe4000fffe13f */
[----:B------:R-:W-:-:S02]  /*0f10*/  USHF.R.U64 UR27, UR26, UR24, UR12 ;  /* 0x000000181a1b7299 */ /* 0x000fc4000800120c */
[----:B------:R-:W-:Y:S01]  /*0f20*/  USHF.L.U32 UR19, UR20, UR24, URZ ;  /* 0x0000001814137299 */ /* 0x000fe2000800063f */
[----:B------:R-:W-:Y:S01]  /*0f30*/  ULDC UR15, c[0x0][0x144] ;  /* 0x00005100000f7ab9 */ /* 0x000fe20000000800 */
[----:B------:R-:W-:Y:S01]  /*0f40*/  ULDC UR10, c[0x0][0x600] ;  /* 0x00018000000a7ab9 */ /* 0x000fe20000000800 */
[----:B------:R-:W-:Y:S02]  /*0f50*/  ULOP3.LUT UR20, URZ, UR13, URZ, 0x33, !UPT ;  /* 0x0000000d3f147292 */ /* 0x000fe4000f8e333f */
[----:B------:R-:W-:Y:S02]  /*0f60*/  USHF.R.U32.HI UR13, URZ, UR24, UR12 ;  /* 0x000000183f0d7299 */ /* 0x000fe4000801160c */
[----:B------:R-:W-:Y:S02]  /*0f70*/  UIADD3 UR11, UR10, -0x1, URZ ;  /* 0xffffffff0a0b7890 */ /* 0x000fe4000fffe03f */
[----:B------:R-:W-:Y:S02]  /*0f80*/  UIADD3 UR23, -UR16, URZ, URZ ;  /* 0x0000003f10177290 */ /* 0x000fe4000fffe13f */
[----:B------:R-:W-:Y:S01]  /*0f90*/  UIMAD UR4, UR15, UR14, UR4 ;  /* 0x0000000e0f0472a4 */ /* 0x000fe2000f8e0204 */
[----:B------:R-:W-:Y:S01]  /*0fa0*/  ULDC UR28, c[0x0][0x148] ;  /* 0x00005200001c7ab9 */ /* 0x000fe20000000800 */
[----:B------:R-:W-:Y:S01]  /*0fb0*/  ULDC UR24, c[0x0][0x648] ;  /* 0x0001920000187ab9 */ /* 0x000fe20000000800 */
[----:B------:R-:W-:Y:S01]  /*0fc0*/  ULDC UR25, c[0x0][0x638] ;  /* 0x00018e0000197ab9 */ /* 0x000fe20000000800 */
[----:B------:R-:W-:Y:S01]  /*0fd0*/  UMOV UR12, UR27 ;  /* 0x0000001b000c7c82 */ /* 0x000fe20008000000 */
[----:B------:R-:W-:Y:S07]  /*0fe0*/  @!P0 BRA `(.L_x_11) ;  /* 0x0000000000308947 */ /* 0x000fee0003800000 */
[----:B------:R-:W-:Y:S02]  /*0ff0*/  ULDC UR16, c[0x0][0x64c] ;  /* 0x0001930000107ab9 */ /* 0x000fe40000000800 */
        /* <DEDUP_REMOVED lines=8> */
[----:B------:R-:W-:-:S07]  /*1080*/  UIMAD.WIDE.U32.X UR6, UR21, UR7, UR16, UP1 ;  /* 0x00000007150672a5 */ /* 0x000fce00088e0410 */
[----:B------:R-:W-:Y:S01]  /*1090*/  UMOV UR12, UR6 ;  /* 0x00000006000c7c82 */ /* 0x000fe20008000000 */
[----:B------:R-:W-:-:S05]  /*10a0*/  UMOV UR13, UR7 ;  /* 0x00000007000d7c82 */ /* 0x000fca0008000000 */
.L_x_11:
[----:B------:R-:W-:Y:S01]  /*10b0*/  UISETP.NE.AND UP1, UPT, UR38, URZ, UPT ;  /* 0x0000003f2600728c */ /* 0x000fe2000bf25270 */
[----:B------:R-:W-:Y:S01]  /*10c0*/  IMAD.MOV.U32 R0, RZ, RZ, 0x1 ;  /* 0x00000001ff007424 */ /* 0x000fe200078e00ff */
[----:B------:R-:W-:Y:S01]  /*10d0*/  USHF.R.U64 UR6, UR12, UR24, UR13 ;  /* 0x000000180c067299 */ /* 0x000fe2000800120d */
[----:B------:R-:W-:Y:S01]  /*10e0*/  IMAD.U32 R19, RZ, RZ, UR5 ;  /* 0x00000005ff137e24 */ /* 0x000fe2000f8e00ff */
[----:B------:R-:W-:Y:S02]  /*10f0*/  ULOP3.LUT UR20, UR26, UR20, URZ, 0xc0, !UPT ;  /* 0x000000141a147292 */ /* 0x000fe4000f8ec03f */
[----:B------:R-:W-:Y:S02]  /*1100*/  UIADD3 UR7, -UR6, URZ, URZ ;  /* 0x0000003f06077290 */ /* 0x000fe4000fffe13f */
[----:B------:R-:W-:Y:S02]  /*1110*/  UIMAD UR19, UR19, UR6, UR20 ;  /* 0x00000006131372a4 */ /* 0x000fe4000f8e0214 */
[----:B------:R-:W-:-:S02]  /*1120*/  ULOP3.LUT UR11, UR22, UR11, URZ, 0xc0, !UPT ;  /* 0x0000000b160b7292 */ /* 0x000fc4000f8ec03f */
[----:B------:R-:W-:Y:S02]  /*1130*/  @UP1 UIMAD UR4, UR28, UR23, UR9 ;  /* 0x000000171c0412a4 */ /* 0x000fe4000f8e0209 */
[----:B------:R-:W-:-:S03]  /*1140*/  UIMAD UR6, UR7, UR25, UR27 ;  /* 0x00000019070672a4 */ /* 0x000fc6000f8e021b */
[----:B------:R-:W-:Y:S01]  /*1150*/  ULDC UR7, c[0x0][0x610] ;  /* 0x0001840000077ab9 */ /* 0x000fe20000000800 */
[----:B------:R-:W-:Y:S02]  /*1160*/  UIMAD UR6, UR6, UR10, UR11 ;  /* 0x0000000a060672a4 */ /* 0x000fe4000f8e020b */
[----:B------:R-:W-:-:S04]  /*1170*/  UIMAD UR4, UR19, UR7, UR4 ;  /* 0x00000007130472a4 */ /* 0x000fc8000f8e0204 */
[----:B------:R-:W-:Y:S02]  /*1180*/  USEL UR7, UR6, UR4, !UP1 ;  /* 0x0000000406077287 */ /* 0x000fe4000c800000 */
[----:B------:R-:W-:-:S04]  /*1190*/  USEL UR4, UR4, UR6, !UP1 ;  /* 0x0000000604047287 */ /* 0x000fc8000c800000 */
[----:B------:R-:W-:Y:S02]  /*11a0*/  IMAD.U32 R2, RZ, RZ, UR7 ;  /* 0x00000007ff027e24 */ /* 0x000fe4000f8e00ff */
[----:B------:R-:W-:-:S07]  /*11b0*/  IMAD.U32 R18, RZ, RZ, UR4 ;  /* 0x00000004ff127e24 */ /* 0x000fce000f8e00ff */
.L_x_9:
[----:B------:R-:W-:Y:S02]  /*11c0*/  ULDC UR4, c[0x0][0x28c] ;  /* 0x0000a30000047ab9 */ /* 0x000fe40000000800 */
[----:B------:R-:W-:-:S04]  /*11d0*/  UIADD3 UR4, UR4, 0x7f, URZ ;  /* 0x0000007f04047890 */ /* 0x000fc8000fffe03f */
[----:B------:R-:W-:-:S04]  /*11e0*/  USHF.R.S32.HI UR5, URZ, 0x1f, UR4 ;  /* 0x0000001f3f057899 */ /* 0x000fc80008011404 */
[----:B------:R-:W-:-:S04]  /*11f0*/  ULEA.HI UR5, UR5, UR4, URZ, 0x7 ;  /* 0x0000000405057291 */ /* 0x000fc8000f8f383f */
[----:B------:R-:W-:Y:S01]  /*1200*/  USHF.R.S32.HI UR37, URZ, 0x7, UR5 ;  /* 0x000000073f257899 */ /* 0x000fe20008011405 */
[----:B------:R-:W-:Y:S11]  /*1210*/  @!P1 BRA `(.L_x_12) ;  /* 0x0000003c00009947 */ /* 0x000ff60003800000 */
[----:B------:R-:W-:-:S06]  /*1220*/  UISETP.GT.U32.AND UP1, UPT, UR18, 0x1, UPT ;  /* 0x000000011200788c */ /* 0x000fcc000bf24070 */
[----:B------:R-:W-:-:S13]  /*1230*/  PLOP3.LUT P0, PT, PT, PT, UP1, 0x80, 0x0 ;  /* 0x000000000000781c */ /* 0x000fda0003f0f018 */
[----:B------:R-:W-:Y:S05]  /*1240*/  @P0 EXIT ;  /* 0x000000000000094d */ /* 0x000fea0003800000 */
.L_x_13:
[----:B------:R-:W-:-:S08]  /*1250*/  NOP ;  /* 0x0000000000007918 */ /* 0x000fd00000000000 */
[----:B------:R-:W0:Y:S02]  /*1260*/  USETMAXREG.TRY_ALLOC.CTAPOOL UP1, 0xe8 ;  /* 0x000000e8000079c8 */ /* 0x000e240008020600 */
[----:B0-----:R-:W-:-:S13]  /*1270*/  PLOP3.LUT P0, PT, PT, PT, UP1, 0x80, 0x0 ;  /* 0x000000000000781c */ /* 0x001fda0003f0f018 */
[----:B------:R-:W-:Y:S05]  /*1280*/  @!P0 BRA `(.L_x_13) ;  /* 0xfffffffc00f08947 */ /* 0x000fea000383ffff */
[----:B------:R-:W-:-:S13]  /*1290*/  LOP3.LUT P0, RZ, R0, 0xff, RZ, 0xc0, !PT ;  /* 0x000000ff00ff7812 */ /* 0x000fda000780c0ff */
[----:B------:R-:W-:Y:S05]  /*12a0*/  @!P0 EXIT ;  /* 0x000000000000894d */ /* 0x000fea0003800000 */
[----:B------:R-:W-:Y:S01]  /*12b0*/  SHF.R.S32.HI R0, RZ, 0x1f, R3 ;  /* 0x0000001fff007819 */ /* 0x000fe20000011403 */
[----:B------:R-:W0:Y:S01]  /*12c0*/  S2UR UR5, SR_CgaCtaId ;  /* 0x00000000000579c3 */ /* 0x000e220000008800 */
[----:B------:R-:W-:Y:S02]  /*12d0*/  USHF.R.U32.HI UR4, URZ, 0x2, UR37 ;  /* 0x000000023f047899 */ /* 0x000fe40008011625 */
[CC--:B------:R-:W-:Y:S01]  /*12e0*/  LEA.HI R4, R0.reuse, R3.reuse, RZ, 0x2 ;  /* 0x0000000300047211 */ /* 0x0c0fe200078f10ff */
[----:B------:R-:W-:Y:S01]  /*12f0*/  UMOV UR41, 0x400 ;  /* 0x0000040000297882 */ /* 0x000fe20000000000 */
[----:B------:R-:W-:Y:S01]  /*1300*/  LEA.HI R0, R0, R3, RZ, 0x5 ;  /* 0x0000000300007211 */ /* 0x000fe200078f28ff */
[----:B------:R-:W-:Y:S01]  /*1310*/  ULOP3.LUT UR44, UR37, 0x3, URZ, 0xc0, !UPT ;  /* 0x00000003252c7892 */ /* 0x000fe2000f8ec03f */
[--C-:B------:R-:W-:Y:S01]  /*1320*/  SHF.R.S32.HI R56, RZ, 0x2, R4.reuse ;  /* 0x00000002ff387819 */ /* 0x100fe20000011404 */
[----:B------:R-:W1:Y:S01]  /*1330*/  LDC.64 R6, c[0x0][0x5c8] ;  /* 0x00017200ff067b82 */ /* 0x000e620000000a00 */
[----:B------:R-:W-:Y:S01]  /*1340*/  SHF.R.S32.HI R5, RZ, 0x1f, R4 ;  /* 0x0000001fff057819 */ /* 0x000fe20000011404 */
[----:B------:R-:W-:Y:S01]  /*1350*/  ULOP3.LUT UR4, UR4, 0x1, URZ, 0xc0, !UPT ;  /* 0x0000000104047892 */ /* 0x000fe2000f8ec03f */
[----:B------:R-:W-:Y:S01]  /*1360*/  LOP3.LUT R4, R4, 0xfffffffc, RZ, 0xc0, !PT ;  /* 0xfffffffc04047812 */ /* 0x000fe200078ec0ff */
[----:B------:R-:W-:Y:S01]  /*1370*/  USEL UR44, UR44, URZ, !UP0 ;  /* 0x0000003f2c2c7287 */ /* 0x000fe2000c000000 */
[----:B------:R-:W-:Y:S01]  /*1380*/  LEA.HI R5, R5, R56, RZ, 0x3 ;  /* 0x0000003805057211 */ /* 0x000fe200078f18ff */
[----:B------:R-:W-:-:S02]  /*1390*/  UISETP.EQ.U32.AND UP0, UPT, UR4, 0x1, !UP0 ;  /* 0x000000010400788c */ /* 0x000fc4000c702070 */
[----:B------:R-:W-:Y:S01]  /*13a0*/  IMAD.IADD R4, R3, 0x1, -R4 ;  /* 0x0000000103047824 */ /* 0x000fe200078e0a04 */
[----:B------:R-:W-:Y:S01]  /*13b0*/  LOP3.LUT R5, R5, 0xfffffff8, RZ, 0xc0, !PT ;  /* 0xfffffff805057812 */ /* 0x000fe200078ec0ff */
[----:B------:R-:W-:Y:S01]  /*13c0*/  UISETP.LT.AND UP1, UPT, UR37, 0x1, UPT ;  /* 0x000000012500788c */ /* 0x000fe2000bf21270 */
[----:B------:R-:W-:Y:S01]  /*13d0*/  SHF.R.S32.HI R3, RZ, 0x5, R0 ;  /* 0x00000005ff037819 */ /* 0x000fe20000011400 */
[----:B------:R-:W-:Y:S01]  /*13e0*/  VIADD R0, R63, 0xffffffff ;  /* 0xffffffff3f007836 */ /* 0x000fe20000000000 */
[----:B------:R-:W-:Y:S01]  /*13f0*/  ULDC UR43, c[0x0][0x658] ;  /* 0x00019600002b7ab9 */ /* 0x000fe20000000800 */
[----:B------:R-:W-:Y:S01]  /*1400*/  IMAD.IADD R56, R56, 0x1, -R5 ;  /* 0x0000000138387824 */ /* 0x000fe200078e0a05 */
[----:B------:R-:W-:Y:S01]  /*1410*/  UMOV UR6, 0xffffffff ;  /* 0xffffffff00067882 */ /* 0x000fe20000000000 */
[----:B------:R-:W2:Y:S01]  /*1420*/  LDC R5, c[0x0][0x288] ;  /* 0x0000a200ff057b82 */ /* 0x000ea20000000800 */
[----:B0-----:R-:W-:Y:S01]  /*1430*/  ULEA UR41, UR5, UR41, 0x18 ;  /* 0x0000002905297291 */ /* 0x001fe2000f8ec03f */
[C---:B------:R-:W-:Y:S01]  /*1440*/  ISETP.NE.AND P0, PT, R0.reuse, RZ, PT ;  /* 0x000000ff0000720c */ /* 0x040fe20003f05270 */
[----:B------:R-:W-:Y:S01]  /*1450*/  IMAD.SHL.U32 R0, R0, 0x8, RZ ;  /* 0x0000000800007824 */ /* 0x000fe200078e00ff */
[--C-:B------:R-:W-:Y:S01]  /*1460*/  SHF.R.S32.HI R57, RZ, 0x1f, R56.reuse ;  /* 0x0000001fff397819 */ /* 0x100fe20000011438 */
[----:B------:R-:W-:Y:S01]  /*1470*/  UIADD3 UR4, UR41, 0x180, URZ ;  /* 0x0000018029047890 */ /* 0x000fe2000fffe03f */
[----:B------:R-:W-:Y:S01]  /*1480*/  IMAD.SHL.U32 R58, R4, 0x2, RZ ;  /* 0x00000002043a7824 */ /* 0x000fe200078e00ff */
[----:B------:R-:W-:Y:S01]  /*1490*/  UIADD3 UR5, UR41, 0x10180, URZ ;  /* 0x0001018029057890 */ /* 0x000fe2000fffe03f */
[C-C-:B------:R-:W-:Y:S01]  /*14a0*/  IMAD R65, R3.reuse, -0x10, -R56.reuse ;  /* 0xfffffff003417824 */ /* 0x140fe200078e0a38 */
[----:B------:R-:W-:Y:S01]  /*14b0*/  UIADD3 UR52, UR41, 0x50, URZ ;  /* 0x0000005029347890 */ /* 0x000fe2000fffe03f */
[----:B------:R-:W-:Y:S01]  /*14c0*/  LOP3.LUT R0, R0, 0x8, RZ, 0xc0, !PT ;  /* 0x0000000800007812 */ /* 0x000fe200078ec0ff */
[----:B------:R-:W-:Y:S01]  /*14d0*/  USHF.R.U32.HI UR4, URZ, 0x4, UR4 ;  /* 0x000000043f047899 */ /* 0x000fe20008011604 */
[----:B------:R-:W-:Y:S01]  /*14e0*/  IMAD.WIDE R56, R3, 0x10, R56 ;  /* 0x0000001003387825 */ /* 0x000fe200078e0238 */
[----:B------:R-:W-:Y:S01]  /*14f0*/  USHF.R.U32.HI UR5, URZ, 0x4, UR5 ;  /* 0x000000043f057899 */ /* 0x000fe20008011605 */
[C---:B-1----:R-:W-:Y:S01]  /*1500*/  SHF.L.U64.HI R60, R6.reuse, 0x3, R7 ;  /* 0x00000003063c7819 */ /* 0x042fe20000010207 */
[----:B------:R-:W-:Y:S01]  /*1510*/  ULDC UR8, c[0x0][0x284] ;  /* 0x0000a10000087ab9 */ /* 0x000fe20000000800 */
[----:B------:R-:W-:Y:S01]  /*1520*/  USEL UR50, UR37, 0x1, UP1 ;  /* 0x0000000125327887 */ /* 0x000fe20008800000 */
[----:B------:R-:W-:Y:S01]  /*1530*/  IMAD.SHL.U32 R61, R6, 0x8, RZ ;  /* 0x00000008063d7824 */ /* 0x000fe200078e00ff */
[----:B------:R-:W-:Y:S01]  /*1540*/  USHF.L.U32 UR6, UR6, UR43, URZ ;  /* 0x0000002b06067299 */ /* 0x000fe2000800063f */
[----:B------:R-:W-:Y:S01]  /*1550*/  SEL R66, RZ, 0x1, P0 ;  /* 0x00000001ff427807 */ /* 0x000fe20000000000 */
[----:B------:R-:W-:Y:S01]  /*1560*/  ULOP3.LUT UR4, UR4, 0x3fff, URZ, 0xc0, !UPT ;  /* 0x00003fff04047892 */ /* 0x000fe2000f8ec03f */
[----:B------:R-:W-:Y:S01]  /*1570*/  LEA R63, R63, UR52, 0x3 ;  /* 0x000000343f3f7c11 */ /* 0x000fe2000f8e18ff */
[----:B------:R-:W-:Y:S01]  /*1580*/  ULOP3.LUT UR5, UR5, 0x3fff, URZ, 0xc0, !UPT ;  /* 0x00003fff05057892 */ /* 0x000fe2000f8ec03f */
[----:B------:R-:W-:Y:S01]  /*1590*/  LOP3.LUT R67, R0, 0x8, RZ, 0x3c, !PT ;  /* 0x0000000800437812 */ /* 0x000fe200078e3cff */
[----:B--2---:R-:W-:Y:S01]  /*15a0*/  IMAD R62, R4, -0x2, R5 ;  /* 0xfffffffe043e7824 */ /* 0x004fe200078e0205 */
[----:B------:R-:W-:Y:S01]  /*15b0*/  LOP3.LUT R64, R0, 0x18, RZ, 0x3c, !PT ;  /* 0x0000001800407812 */ /* 0x000fe200078e3cff */
[----:B------:R-:W-:Y:S01]  /*15c0*/  VIADD R65, R65, UR8 ;  /* 0x0000000841417c36 */ /* 0x000fe20008000000 */
[----:B------:R-:W-:Y:S01]  /*15d0*/  SHF.R.S32.HI R59, RZ, 0x1f, R58 ;  /* 0x0000001fff3b7819 */ /* 0x000fe2000001143a */
[----:B------:R-:W-:Y:S01]  /*15e0*/  ULDC UR42, c[0x0][0x600] ;  /* 0x00018000002a7ab9 */ /* 0x000fe20000000800 */
[----:B------:R-:W-:Y:S01]  /*15f0*/  UMOV UR7, 0x1 ;  /* 0x0000000100077882 */ /* 0x000fe20000000000 */
[----:B------:R-:W-:-:S02]  /*1600*/  ULOP3.LUT UR51, UR40, 0x1, URZ, 0xfc, !UPT ;  /* 0x0000000128337892 */ /* 0x000fc4000f8efc3f */
[----:B------:R-:W-:Y:S02]  /*1610*/  USHF.L.U32 UR49, UR37, 0x1, URZ ;  /* 0x0000000125317899 */ /* 0x000fe4000800063f */
[----:B------:R-:W-:Y:S02]  /*1620*/  USHF.L.U64.HI UR36, UR54, 0x1, UR39 ;  /* 0x0000000136247899 */ /* 0x000fe40008010227 */
[----:B------:R-:W-:Y:S02]  /*1630*/  UIADD3 UR42, UR42, -0x1, URZ ;  /* 0xffffffff2a2a7890 */ /* 0x000fe4000fffe03f */
[----:B------:R-:W-:Y:S02]  /*1640*/  USHF.L.U32 UR43, UR7, UR43, URZ ;  /* 0x0000002b072b7299 */ /* 0x000fe4000800063f */
[----:B------:R-:W-:Y:S02]  /*1650*/  UIADD3 UR50, -UR50, UR37, URZ ;  /* 0x0000002532327290 */ /* 0x000fe4000fffe13f */
[----:B------:R-:W-:-:S02]  /*1660*/  ULOP3.LUT UR45, URZ, UR6, URZ, 0x33, !UPT ;  /* 0x000000063f2d7292 */ /* 0x000fc4000f8e333f */
[----:B------:R-:W-:Y:S02]  /*1670*/  USEL UR46, URZ, 0x1, !UP0 ;  /* 0x000000013f2e7887 */ /* 0x000fe4000c000000 */
[----:B------:R-:W-:Y:S02]  /*1680*/  ULOP3.LUT UR47, UR4, 0x10000, URZ, 0xfc, !UPT ;  /* 0x00010000042f7892 */ /* 0x000fe4000f8efc3f */
[----:B------:R-:W-:-:S12]  /*1690*/  ULOP3.LUT UR48, UR5, 0x10000, URZ, 0xfc, !UPT ;  /* 0x0001000005307892 */ /* 0x000fd8000f8efc3f */
.L_x_97:
[----:B------:R-:W-:-:S04]  /*16a0*/  SHF.L.U32 R0, R66, 0x1f, RZ ;  /* 0x0000001f42007819 */ /* 0x000fc800000006ff */
[----:B------:R-:W0:Y:S02]  /*16b0*/  SYNCS.PHASECHK.TRANS64.TRYWAIT P0, [R63+URZ+-0x8], R0 ;  /* 0xfffff8003f0075a7 */ /* 0x000e24000800017f */
[----:B01234-:R-:W-:Y:S05]  /*16c0*/  @!P0 BRA `(.L_x_14) ;  /* 0x0000004400f08947 */ /* 0x01ffea0003800000 */
.L_x_119:
[----:B------:R-:W-:Y:S02]  /*16d0*/  ULDC UR4, c[0x0][0x28c] ;  /* 0x0000a30000047ab9 */ /* 0x000fe40000000800 */
[----:B------:R-:W-:-:S13]  /*16e0*/  ISETP.LT.AND P0, PT, RZ, UR4, PT ;  /* 0x00000004ff007c0c */ /* 0x000fda000bf01270 */
[----:B------:R-:W-:Y:S05]  /*16f0*/  @P0 BRA `(.L_x_15) ;  /* 0x0000000000400947 */ /* 0x000fea0003800000 */
[----:B0-----:R-:W-:Y:S01]  /*1700*/  MOV R0, 0x0 ;  /* 0x0000000000007802 */ /* 0x001fe20000000f00 */
[----:B------:R-:W-:Y:S01]  /*1710*/  ULDC.64 UR4, c[0x4][0x68] ;  /* 0x01001a0000047ab9 */ /* 0x000fe20000000a00 */
[----:B------:R-:W-:Y:S01]  /*1720*/  ULDC.64 UR6, c[0x4][0x8] ;  /* 0x0100020000067ab9 */ /* 0x000fe20000000a00 */
[----:B------:R-:W-:Y:S01]  /*1730*/  IMAD.U32 R4, RZ, RZ, UR4 ;  /* 0x00000004ff047e24 */ /* 0x000fe2000f8e00ff */
[----:B------:R0:W1:Y:S01]  /*1740*/  LDC.64 R14, c[0x4][R0] ;  /* 0x01000000000e7b82 */ /* 0x0000620000000a00 */
[----:B------:R-:W-:Y:S01]  /*1750*/  IMAD.U32 R5, RZ, RZ, UR5 ;  /* 0x00000005ff057e24 */ /* 0x000fe2000f8e00ff */
[----:B------:R-:W-:Y:S01]  /*1760*/  ULDC.64 UR4, c[0x4][0x70] ;  /* 0x01001c0000047ab9 */ /* 0x000fe20000000a00 */
[----:B------:R-:W-:Y:S02]  /*1770*/  IMAD.U32 R10, RZ, RZ, UR6 ;  /* 0x00000006ff0a7e24 */ /* 0x000fe4000f8e00ff */
[----:B------:R-:W-:Y:S02]  /*1780*/  IMAD.U32 R6, RZ, RZ, UR4 ;  /* 0x00000004ff067e24 */ /* 0x000fe4000f8e00ff */
[----:B------:R-:W-:-:S02]  /*1790*/  IMAD.U32 R7, RZ, RZ, UR5 ;  /* 0x00000005ff077e24 */ /* 0x000fc4000f8e00ff */
[----:B------:R-:W-:Y:S02]  /*17a0*/  IMAD.U32 R11, RZ, RZ, UR7 ;  /* 0x00000007ff0b7e24 */ /* 0x000fe4000f8e00ff */
[----:B------:R-:W-:Y:S02]  /*17b0*/  IMAD.MOV.U32 R8, RZ, RZ, 0x1e1 ;  /* 0x000001e1ff087424 */ /* 0x000fe400078e00ff */
[----:B------:R-:W-:Y:S02]  /*17c0*/  IMAD.MOV.U32 R12, RZ, RZ, 0x1 ;  /* 0x00000001ff0c7424 */ /* 0x000fe400078e00ff */
[----:B0-----:R-:W-:-:S07]  /*17d0*/  IMAD.MOV.U32 R13, RZ, RZ, RZ ;  /* 0x000000ffff0d7224 */ /* 0x001fce00078e00ff */
[----:B------:R-:W-:-:S07]  /*17e0*/  LEPC R20, `(.L_x_15) ;  /* 0x000000001014794e */ /* 0x000fce0000000000 */
[----:B-1---5:R-:W-:Y:S05]  /*17f0*/  CALL.ABS.NOINC R14 ;  /* 0x000000000e007343 */ /* 0x022fea0003c00000 */
.L_x_15:
[----:B0-----:R-:W-:-:S05]  /*1800*/  IMAD.U32 R0, RZ, RZ, UR51 ;  /* 0x00000033ff007e24 */ /* 0x001fca000f8e00ff */
[----:B------:R-:W-:-:S13]  /*1810*/  ISETP.NE.AND P0, PT, R0, 0x3, PT ;  /* 0x000000030000780c */ /* 0x000fda0003f05270 */
[----:B------:R-:W-:Y:S05]  /*1820*/  @!P0 BRA `(.L_x_16) ;  /* 0x0000000000048947 */ /* 0x000fea0003800000 */
[----:B------:R-:W-:Y:S01]  /*1830*/  BPT.TRAP 0x1 ;  /* 0x000000040000795c */ /* 0x000fe20000300000 */
.L_x_16:
[----:B------:R-:W-:Y:S02]  /*1840*/  IMAD.U32 R3, RZ, RZ, UR44 ;  /* 0x0000002cff037e24 */ /* 0x000fe4000f8e00ff */
[----:B------:R-:W-:-:S03]  /*1850*/  IMAD.U32 R0, RZ, RZ, UR46 ;  /* 0x0000002eff007e24 */ /* 0x000fc6000f8e00ff */
[----:B------:R-:W-:Y:S02]  /*1860*/  LEA R3, R3, UR41, 0x3 ;  /* 0x0000002903037c11 */ /* 0x000fe4000f8e18ff */
[----:B------:R-:W-:-:S04]  /*1870*/  SHF.L.U32 R0, R0, 0x1f, RZ ;  /* 0x0000001f00007819 */ /* 0x000fc800000006ff */
[----:B------:R0:W1:Y:S01]  /*1880*/  SYNCS.PHASECHK.TRANS64.TRYWAIT P1, [R3+URZ], R0 ;  /* 0x00000000030075a7 */ /* 0x000062000802017f */
[----:B------:R-:W-:Y:S05]  /*1890*/  @!P0 BRA `(.L_x_17) ;  /* 0x0000000000048947 */ /* 0x000fea0003800000 */
[----:B------:R-:W-:Y:S01]  /*18a0*/  BPT.TRAP 0x1 ;  /* 0x000000040000795c */ /* 0x000fe20000300000 */
.L_x_17:
[----:B-1----:R-:W-:Y:S05]  /*18b0*/  @P1 BRA `(.L_x_18) ;  /* 0x0000000000081947 */ /* 0x002fea0003800000 */
[----:B------:R-:W1:Y:S02]  /*18c0*/  SYNCS.PHASECHK.TRANS64.TRYWAIT P1, [R3+URZ], R0 ;  /* 0x00000000030075a7 */ /* 0x000e64000802017f */
[----:B-1----:R-:W-:Y:S05]  /*18d0*/  @!P1 BRA `(.L_x_19) ;  /* 0x0000004400809947 */ /* 0x002fea0003800000 */
.L_x_18:
[----:B------:R-:W-:Y:S05]  /*18e0*/  WARPSYNC.ALL ;  /* 0x0000000000007948 */ /* 0x000fea0003800000 */
[----:B------:R-:W-:Y:S01]  /*18f0*/  ULEA UR9, UR44, UR47, 0xa ;  /* 0x0000002f2c097291 */ /* 0x000fe2000f8e503f */
[----:B------:R-:W-:Y:S01]  /*1900*/  WARPGROUP.ARRIVE ;  /* 0x00000000000079c5 */ /* 0x000fe20000000000 */
[----:B------:R-:W-:Y:S01]  /*1910*/  ULEA UR8, UR44, UR48, 0xa ;  /* 0x000000302c087291 */ /* 0x000fe2000f8e503f */
[----:B01----:R-:W-:Y:S01]  /*1920*/  IMAD.U32 R0, RZ, RZ, UR50 ;  /* 0x00000032ff007e24 */ /* 0x003fe2000f8e00ff */
[----:B------:R-:W-:Y:S01]  /*1930*/  UMOV UR5, 0x40000040 ;  /* 0x4000004000057882 */ /* 0x000fe20000000000 */
[----:B------:R-:W-:-:S02]  /*1940*/  UMOV UR7, 0x40000040 ;  /* 0x4000004000077882 */ /* 0x000fc40000000000 */
[----:B------:R-:W-:Y:S01]  /*1950*/  UMOV UR4, UR9 ;  /* 0x0000000900047c82 */ /* 0x000fe20008000000 */
[----:B------:R-:W-:Y:S01]  /*1960*/  ISETP.GE.AND P1, PT, R0, 0x1, PT ;  /* 0x000000010000780c */ /* 0x000fe20003f26270 */
[----:B------:R-:W-:Y:S02]  /*1970*/  UMOV UR6, UR8 ;  /* 0x0000000800067c82 */ /* 0x000fe40008000000 */
[----:B------:R-:W-:Y:S01]  /*1980*/  HGMMA.64x64x16.F32 R24, gdesc[UR4], RZ, !UPT, gsb0 ;  /* 0x00e00000041879f0 */ /* 0x000fe2000c0008ff */
[----:B------:R-:W-:Y:S02]  /*1990*/  UIADD3 UR4, UR9, 0x2, URZ ;  /* 0x0000000209047890 */ /* 0x000fe4000fffe03f */
[----:B------:R-:W-:Y:S01]  /*19a0*/  UIADD3 UR6, UR8, 0x2, URZ ;  /* 0x0000000208067890 */ /* 0x000fe2000fffe03f */
[----:B------:R-:W-:Y:S01]  /*19b0*/  UMOV UR5, 0x40000040 ;  /* 0x4000004000057882 */ /* 0x000fe20000000000 */
[----:B------:R-:W-:Y:S01]  /*19c0*/  UMOV UR7, 0x40000040 ;  /* 0x4000004000077882 */ /* 0x000fe20000000000 */
[----:B------:R-:W-:-:S02]  /*19d0*/  WARPGROUP.DEPBAR.LE gsb0, 0x0 ;  /* 0x00008000000079c5 */ /* 0x000fc40000010000 */
[----:B------:R-:W-:-:S06]  /*19e0*/  WARPGROUP.ARRIVE ;  /* 0x00000000000079c5 */ /* 0x000fcc0000000000 */
[----:B------:R-:W-:Y:S01]  /*19f0*/  HGMMA.64x64x16.F32 R24, gdesc[UR4], R24, gsb0 ;  /* 0x00e00000041879f0 */ /* 0x000fe20008000818 */
[----:B------:R-:W-:Y:S02]  /*1a00*/  UIADD3 UR4, UR9, 0x4, URZ ;  /* 0x0000000409047890 */ /* 0x000fe4000fffe03f */
[----:B------:R-:W-:Y:S01]  /*1a10*/  UIADD3 UR6, UR8, 0x4, URZ ;  /* 0x0000000408067890 */ /* 0x000fe2000fffe03f */
[----:B------:R-:W-:Y:S01]  /*1a20*/  UMOV UR5, 0x40000040 ;  /* 0x4000004000057882 */ /* 0x000fe20000000000 */
[----:B------:R-:W-:Y:S01]  /*1a30*/  UMOV UR7, 0x40000040 ;  /* 0x4000004000077882 */ /* 0x000fe20000000000 */
[----:B------:R-:W-:Y:S02]  /*1a40*/  WARPGROUP.DEPBAR.LE gsb0, 0x0 ;  /* 0x00008000000079c5 */ /* 0x000fe40000010000 */
        /* <DEDUP_REMOVED lines=36> */
[----:B------:R-:W-:Y:S03]  /*1c90*/  HGMMA.64x64x16.F32 R24, gdesc[UR4], R24, gsb0 ;  /* 0x00e00000041879f0 */ /* 0x000fe60008000818 */
[----:B------:R-:W-:Y:S02]  /*1ca0*/  WARPGROUP.DEPBAR.LE gsb0, 0x0 ;  /* 0x00008000000079c5 */ /* 0x000fe40000010000 */
[----:B------:R-:W-:Y:S05]  /*1cb0*/  @!P1 BRA `(.L_x_20) ;  /* 0x0000000400849947 */ /* 0x000fea0003800000 */
[----:B------:R-:W-:Y:S01]  /*1cc0*/  UIADD3 UR8, UR44, 0x1, URZ ;  /* 0x000000012c087890 */ /* 0x000fe2000fffe03f */
[----:B------:R-:W-:Y:S01]  /*1cd0*/  IMAD.U32 R0, RZ, RZ, UR50 ;  /* 0x00000032ff007e24 */ /* 0x000fe2000f8e00ff */
[----:B------:R-:W-:Y:S02]  /*1ce0*/  UMOV UR9, UR44 ;  /* 0x0000002c00097c82 */ /* 0x000fe40008000000 */
[----:B------:R-:W-:-:S04]  /*1cf0*/  UISETP.NE.AND UP0, UPT, UR8, 0x4, UPT ;  /* 0x000000040800788c */ /* 0x000fc8000bf05270 */
[----:B------:R-:W-:Y:S02]  /*1d00*/  USEL UR4, URZ, 0x1, UP0 ;  /* 0x000000013f047887 */ /* 0x000fe40008000000 */
[----:B------:R-:W-:Y:S02]  /*1d10*/  USEL UR8, UR8, URZ, UP0 ;  /* 0x0000003f08087287 */ /* 0x000fe40008000000 */
[----:B------:R-:W-:-:S06]  /*1d20*/  ULOP3.LUT UR4, UR46, UR4, URZ, 0x3c, !UPT ;  /* 0x000000042e047292 */ /* 0x000fcc000f8e3c3f */
[----:B------:R-:W-:-:S07]  /*1d30*/  IMAD.U32 R5, RZ, RZ, UR4 ;  /* 0x00000004ff057e24 */ /* 0x000fce000f8e00ff */
.L_x_27:
[----:B01----:R-:W-:Y:S05]  /*1d40*/  @!P0 BRA `(.L_x_21) ;  /* 0x0000000000048947 */ /* 0x003fea0003800000 */
[----:B------:R-:W-:Y:S01]  /*1d50*/  BPT.TRAP 0x1 ;  /* 0x000000040000795c */ /* 0x000fe20000300000 */
.L_x_21:
[----:B------:R-:W-:Y:S01]  /*1d60*/  ULEA UR4, UR8, UR41, 0x3 ;  /* 0x0000002908047291 */ /* 0x000fe2000f8e183f */
[----:B------:R-:W-:-:S08]  /*1d70*/  SHF.L.U32 R3, R5, 0x1f, RZ ;  /* 0x0000001f05037819 */ /* 0x000fd000000006ff */
[----:B------:R0:W1:Y:S01]  /*1d80*/  SYNCS.PHASECHK.TRANS64.TRYWAIT P1, [UR4], R3 ;  /* 0x00000003ff0075a7 */ /* 0x0000620008020144 */
[----:B------:R-:W-:Y:S05]  /*1d90*/  @!P0 BRA `(.L_x_22) ;  /* 0x0000000000048947 */ /* 0x000fea0003800000 */
[----:B------:R-:W-:Y:S01]  /*1da0*/  BPT.TRAP 0x1 ;  /* 0x000000040000795c */ /* 0x000fe20000300000 */
.L_x_22:
[----:B-1----:R-:W-:Y:S05]  /*1db0*/  @P1 BRA `(.L_x_23) ;  /* 0x0000000000081947 */ /* 0x002fea0003800000 */
[----:B------:R-:W1:Y:S02]  /*1dc0*/  SYNCS.PHASECHK.TRANS64.TRYWAIT P1, [UR4], R3 ;  /* 0x00000003ff0075a7 */ /* 0x000e640008020144 */
[----:B-1----:R-:W-:Y:S05]  /*1dd0*/  @!P1 BRA `(.L_x_24) ;  /* 0x0000004000549947 */ /* 0x002fea0003800000 */
.L_x_23:
[----:B------:R-:W-:Y:S01]  /*1de0*/  ULEA UR11, UR8, UR47, 0xa ;  /* 0x0000002f080b7291 */ /* 0x000fe2000f8e503f */
[----:B------:R-:W-:Y:S01]  /*1df0*/  WARPGROUP.ARRIVE ;  /* 0x00000000000079c5 */ /* 0x000fe20000000000 */
[----:B------:R-:W-:Y:S01]  /*1e00*/  ULEA UR10, UR8, UR48, 0xa ;  /* 0x00000030080a7291 */ /* 0x000fe2000f8e503f */
[----:B------:R-:W-:Y:S01]  /*1e10*/  UMOV UR5, 0x40000040 ;  /* 0x4000004000057882 */ /* 0x000fe20000000000 */
[----:B------:R-:W-:-:S03]  /*1e20*/  UMOV UR7, 0x40000040 ;  /* 0x4000004000077882 */ /* 0x000fc60000000000 */
[----:B------:R-:W-:Y:S02]  /*1e30*/  UMOV UR4, UR11 ;  /* 0x0000000b00047c82 */ /* 0x000fe40008000000 */
[----:B------:R-:W-:Y:S02]  /*1e40*/  UMOV UR6, UR10 ;  /* 0x0000000a00067c82 */ /* 0x000fe40008000000 */
[----:B------:R-:W-:Y:S01]  /*1e50*/  HGMMA.64x64x16.F32 R24, gdesc[UR4], R24, gsb0 ;  /* 0x00e00000041879f0 */ /* 0x000fe20008000818 */
        /* <DEDUP_REMOVED lines=51> */
[----:B------:R-:W-:Y:S01]  /*2190*/  BPT.TRAP 0x1 ;  /* 0x000000040000795c */ /* 0x000fe20000300000 */
.L_x_25:
[----:B------:R-:W-:Y:S02]  /*21a0*/  UISETP.GT.U32.AND UP0, UPT, UR40, 0x1, UPT ;  /* 0x000000012800788c */ /* 0x000fe4000bf04070 */
[----:B------:R-:W-:-:S04]  /*21b0*/  ULEA UR4, UR9, UR41, 0x3 ;  /* 0x0000002909047291 */ /* 0x000fc8000f8e183f */
[----:B------:R-:W-:Y:S01]  /*21c0*/  UIADD3 UR4, UR4, 0x20, URZ ;  /* 0x0000002004047890 */ /* 0x000fe2000fffe03f */
[----:B------:R-:W-:-:S03]  /*21d0*/  PLOP3.LUT P1, PT, PT, PT, UP0, 0x80, 0x0 ;  /* 0x000000000000781c */ /* 0x000fc60003f2f008 */
[----:B------:R-:W-:-:S09]  /*21e0*/  UPRMT UR4, URZ, 0x654, UR4 ;  /* 0x000006543f047896 */ /* 0x000fd20008000004 */
[----:B------:R-:W-:Y:S01]  /*21f0*/  SYNCS.ARRIVE.TRANS64.RED.A1T0 RZ, [UR4], RZ ;  /* 0x000000ffffff79a7 */ /* 0x000fe20008100404 */
[----:B------:R-:W-:Y:S05]  /*2200*/  @P1 BRA `(.L_x_26) ;  /* 0x0000000000041947 */ /* 0x000fea0003800000 */
[----:B------:R-:W-:Y:S01]  /*2210*/  BPT.TRAP 0x1 ;  /* 0x000000040000795c */ /* 0x000fe20000300000 */
.L_x_26:
[----:B------:R-:W-:Y:S01]  /*2220*/  UIADD3 UR8, UR8, 0x1, URZ ;  /* 0x0000000108087890 */ /* 0x000fe2000fffe03f */
[C---:B------:R-:W-:Y:S01]  /*2230*/  ISETP.GT.AND P1, PT, R0.reuse, 0x1, PT ;  /* 0x000000010000780c */ /* 0x040fe20003f24270 */
[----:B------:R-:W-:Y:S01]  /*2240*/  UIADD3 UR9, UR9, 0x1, URZ ;  /* 0x0000000109097890 */ /* 0x000fe2000fffe03f */
[----:B------:R-:W-:Y:S01]  /*2250*/  VIADD R0, R0, 0xffffffff ;  /* 0xffffffff00007836 */ /* 0x000fe20000000000 */
[----:B------:R-:W-:Y:S02]  /*2260*/  UISETP.NE.AND UP0, UPT, UR8, 0x4, UPT ;  /* 0x000000040800788c */ /* 0x000fe4000bf05270 */
[----:B------:R-:W-:Y:S02]  /*2270*/  UISETP.NE.AND UP1, UPT, UR9, 0x4, UPT ;  /* 0x000000040900788c */ /* 0x000fe4000bf25270 */
[----:B------:R-:W-:Y:S02]  /*2280*/  USEL UR4, URZ, 0x1, UP0 ;  /* 0x000000013f047887 */ /* 0x000fe40008000000 */
[----:B------:R-:W-:-:S02]  /*2290*/  USEL UR8, UR8, URZ, UP0 ;  /* 0x0000003f08087287 */ /* 0x000fc40008000000 */
[----:B------:R-:W-:Y:S02]  /*22a0*/  USEL UR9, UR9, URZ, UP1 ;  /* 0x0000003f09097287 */ /* 0x000fe40008800000 */
[----:B------:R-:W-:Y:S01]  /*22b0*/  LOP3.LUT R5, R5, UR4, RZ, 0x3c, !PT ;  /* 0x0000000405057c12 */ /* 0x000fe2000f8e3cff */
[----:B------:R-:W-:Y:S09]  /*22c0*/  @P1 BRA `(.L_x_27) ;  /* 0xfffffff8009c1947 */ /* 0x000ff2000383ffff */
.L_x_20:
[----:B------:R-:W2:Y:S01]  /*22d0*/  LDC R0, c[0x0][0x28c] ;  /* 0x0000a300ff007b82 */ /* 0x000ea20000000800 */
[----:B------:R3:W-:Y:S01]  /*22e0*/  SYNCS.ARRIVE.TRANS64.A1T0 RZ, [R67+UR52], RZ ;  /* 0x000000ff43ff79a7 */ /* 0x0007e20008100034 */
[----:B--2---:R-:W-:-:S13]  /*22f0*/  ISETP.GE.AND P1, PT, R0, 0x1, PT ;  /* 0x000000010000780c */ /* 0x004fda0003f26270 */
[----:B---3--:R-:W-:Y:S05]  /*2300*/  @!P1 BRA `(.L_x_28) ;  /* 0x0000000000309947 */ /* 0x008fea0003800000 */
[----:B------:R-:W-:Y:S05]  /*2310*/  @!P0 BRA `(.L_x_29) ;  /* 0x0000000000048947 */ /* 0x000fea0003800000 */
[----:B------:R-:W-:Y:S01]  /*2320*/  BPT.TRAP 0x1 ;  /* 0x000000040000795c */ /* 0x000fe20000300000 */
.L_x_29:
[----:B------:R-:W-:Y:S02]  /*2330*/  UIADD3 UR4, UR50, UR44, URZ ;  /* 0x0000002c32047290 */ /* 0x000fe4000fffe03f */
[----:B------:R-:W-:Y:S02]  /*2340*/  UISETP.GT.U32.AND UP0, UPT, UR40, 0x1, UPT ;  /* 0x000000012800788c */ /* 0x000fe4000bf04070 */
[----:B------:R-:W-:-:S04]  /*2350*/  USHF.L.U32 UR4, UR4, 0x3, URZ ;  /* 0x0000000304047899 */ /* 0x000fc8000800063f */
[----:B------:R-:W-:Y:S01]  /*2360*/  ULOP3.LUT UR4, UR4, 0x18, URZ, 0xc0, !UPT ;  /* 0x0000001804047892 */ /* 0x000fe2000f8ec03f */
[----:B------:R-:W-:-:S03]  /*2370*/  PLOP3.LUT P0, PT, PT, PT, UP0, 0x80, 0x0 ;  /* 0x000000000000781c */ /* 0x000fc60003f0f008 */
[----:B------:R-:W-:-:S04]  /*2380*/  UIADD3 UR4, UR41, 0x20, UR4 ;  /* 0x0000002029047890 */ /* 0x000fc8000fffe004 */
[----:B------:R-:W-:-:S09]  /*2390*/  UPRMT UR4, URZ, 0x654, UR4 ;  /* 0x000006543f047896 */ /* 0x000fd20008000004 */
[----:B------:R-:W-:Y:S01]  /*23a0*/  SYNCS.ARRIVE.TRANS64.RED.A1T0 RZ, [UR4], RZ ;  /* 0x000000ffffff79a7 */ /* 0x000fe20008100404 */
[----:B------:R-:W-:Y:S05]  /*23b0*/  @P0 BRA `(.L_x_28) ;  /* 0x0000000000040947 */ /* 0x000fea0003800000 */
[----:B------:R-:W-:Y:S01]  /*23c0*/  BPT.TRAP 0x1 ;  /* 0x000000040000795c */ /* 0x000fe20000300000 */
.L_x_28:
[----:B------:R-:W-:Y:S02]  /*23d0*/  SHF.L.U32 R0, R66, 0x1f, RZ ;  /* 0x0000001f42007819 */ /* 0x000fe400000006ff */
[----:B------:R-:W-:Y:S02]  /*23e0*/  SHF.R.S32.HI R9, RZ, 0x1f, R19 ;  /* 0x0000001fff097819 */ /* 0x000fe40000011413 */
[----:B------:R-:W2:Y:S02]  /*23f0*/  SYNCS.PHASECHK.TRANS64.TRYWAIT P0, [R63+URZ+0x8], R0 ;  /* 0x000008003f0075a7 */ /* 0x000ea4000800017f */
[----:B--2---:R-:W-:Y:S05]  /*2400*/  @!P0 BRA `(.L_x_30) ;  /* 0x0000003800e08947 */ /* 0x004fea0003800000 */
.L_x_120:
[----:B------:R-:W-:Y:S01]  /*2410*/  ULDC.64 UR4, c[0x0][0x5d0] ;  /* 0x0001740000047ab9 */ /* 0x000fe20000000a00 */
[----:B------:R-:W-:Y:S01]  /*2420*/  ULDC UR6, c[0x0][0x284] ;  /* 0x0000a10000067ab9 */ /* 0x000fe20000000800 */
[----:B--2---:R-:W-:Y:S02]  /*2430*/  IMAD R0, R9, UR4, RZ ;  /* 0x0000000409007c24 */ /* 0x004fe4000f8e02ff */
[----:B------:R-:W-:Y:S02]  /*2440*/  IMAD.SHL.U32 R10, R2, 0x40, RZ ;  /* 0x00000040020a7824 */ /* 0x000fe400078e00ff */
[C---:B------:R-:W-:Y:S02]  /*2450*/  IMAD R5, R19.reuse, UR5, R0 ;  /* 0x0000000513057c24 */ /* 0x040fe4000f8e0200 */
[----:B------:R-:W-:Y:S01]  /*2460*/  IMAD.SHL.U32 R0, R18, 0x40, RZ ;  /* 0x0000004012007824 */ /* 0x000fe200078e00ff */
[----:B------:R-:W-:Y:S01]  /*2470*/  SHF.R.S32.HI R11, RZ, 0x1f, R10 ;  /* 0x0000001fff0b7819 */ /* 0x000fe2000001140a */
[----:B01----:R-:W-:Y:S01]  /*2480*/  IMAD.WIDE.U32 R2, R19, UR4, R58 ;  /* 0x0000000413027c25 */ /* 0x003fe2000f8e003a */
[----:B------:R-:W-:-:S02]  /*2490*/  ULDC.64 UR4, c[0x0][0x5c8] ;  /* 0x0001720000047ab9 */ /* 0x000fc40000000a00 */
[----:B------:R-:W-:Y:S01]  /*24a0*/  ISETP.GE.AND P0, PT, R0, UR6, PT ;  /* 0x0000000600007c0c */ /* 0x000fe2000bf06270 */
[----:B------:R-:W-:Y:S01]  /*24b0*/  ULDC UR6, c[0x0][0x288] ;  /* 0x0000a20000067ab9 */ /* 0x000fe20000000800 */
[----:B------:R-:W-:Y:S01]  /*24c0*/  IADD3 R2, P1, R10, R2, RZ ;  /* 0x000000020a027210 */ /* 0x000fe20007f3e0ff */
[----:B------:R-:W-:Y:S01]  /*24d0*/  IMAD.WIDE R14, R18, 0x40, R56 ;  /* 0x00000040120e7825 */ /* 0x000fe200078e0238 */
[----:B------:R-:W-:Y:S02]  /*24e0*/  ISETP.GE.OR P0, PT, R10, UR6, P0 ;  /* 0x000000060a007c0c */ /* 0x000fe40008706670 */
[----:B------:R-:W-:Y:S01]  /*24f0*/  IADD3.X R3, R11, R3, R5, P1, !PT ;  /* 0x000000030b037210 */ /* 0x000fe20000ffe405 */
[----:B------:R-:W-:-:S04]  /*2500*/  IMAD R7, R15, UR4, RZ ;  /* 0x000000040f077c24 */ /* 0x000fc8000f8e02ff */
[C---:B------:R-:W-:Y:S02]  /*2510*/  IMAD R7, R14.reuse, UR5, R7 ;  /* 0x000000050e077c24 */ /* 0x040fe4000f8e0207 */
[----:B------:R-:W-:-:S04]  /*2520*/  IMAD.WIDE.U32 R20, R14, UR4, R2 ;  /* 0x000000040e147c25 */ /* 0x000fc8000f8e0002 */
[----:B------:R-:W-:Y:S05]  /*2530*/  @P0 BRA `(.L_x_31) ;  /* 0x0000002000580947 */ /* 0x000fea0003800000 */
[----:B-----5:R-:W-:Y:S01]  /*2540*/  FSETP.NEU.AND P1, PT, R23, RZ, PT ;  /* 0x000000ff1700720b */ /* 0x020fe20003f2d000 */
[----:B------:R-:W-:Y:S01]  /*2550*/  IMAD.IADD R68, R62, 0x1, -R10 ;  /* 0x000000013e447824 */ /* 0x000fe200078e0a0a */
[----:B------:R-:W-:Y:S01]  /*2560*/  BSSY B0, `(.L_x_31) ;  /* 0x0000213000007945 */ /* 0x000fe20003800000 */
[----:B------:R-:W-:Y:S02]  /*2570*/  IMAD.IADD R0, R65, 0x1, -R0 ;  /* 0x0000000141007824 */ /* 0x000fe400078e0a00 */
[----:B------:R-:W-:Y:S01]  /*2580*/  IMAD.IADD R5, R21, 0x1, R7 ;  /* 0x0000000115057824 */ /* 0x000fe200078e0207 */
[----:B------:R-:W-:-:S04]  /*2590*/  ISETP.GT.AND P0, PT, R68, RZ, PT ;  /* 0x000000ff4400720c */ /* 0x000fc80003f04270 */
[----:B------:R-:W-:-:S03]  /*25a0*/  ISETP.GT.AND P2, PT, R0, RZ, P0 ;  /* 0x000000ff0000720c */ /* 0x000fc60000744270 */
[----:B------:R-:W-:Y:S10]  /*25b0*/  @!P1 BRA `(.L_x_32) ;  /* 0x0000001400dc9947 */ /* 0x000ff40003800000 */
[----:B------:R-:W0:Y:S01]  /*25c0*/  LDC.64 R70, c[0x0][0x5b8] ;  /* 0x00016e00ff467b82 */ /* 0x000e220000000a00 */
[----:B------:R-:W-:-:S07]  /*25d0*/  ULDC.64 UR4, c[0x0][0x5c0] ;  /* 0x0001700000047ab9 */ /* 0x000fce0000000a00 */
[----:B------:R-:W1:Y:S08]  /*25e0*/  LDC.64 R72, c[0x0][0x5b0] ;  /* 0x00016c00ff487b82 */ /* 0x000e700000000a00 */
[----:B------:R-:W2:Y:S01]  /*25f0*/  LDC.64 R74, c[0x0][0x5a8] ;  /* 0x00016a00ff4a7b82 */ /* 0x000ea20000000a00 */
[-C--:B0-----:R-:W-:Y:S02]  /*2600*/  IMAD R4, R9, R70.reuse, RZ ;  /* 0x0000004609047224 */ /* 0x081fe400078e02ff */
[----:B------:R-:W-:-:S04]  /*2610*/  IMAD.WIDE.U32 R2, R19, R70, R58 ;  /* 0x0000004613027225 */ /* 0x000fc800078e003a */
[----:B------:R-:W-:Y:S01]  /*2620*/  IMAD R21, R19, R71, R4 ;  /* 0x0000004713157224 */ /* 0x000fe200078e0204 */
[----:B------:R-:W-:Y:S01]  /*2630*/  IADD3 R6, P1, R10, R2, RZ ;  /* 0x000000020a067210 */ /* 0x000fe20007f3e0ff */
[----:B-1----:R-:W-:-:S03]  /*2640*/  IMAD R2, R15, R72, RZ ;  /* 0x000000480f027224 */ /* 0x002fc600078e02ff */
[----:B------:R-:W-:Y:S01]  /*2650*/  IADD3.X R7, R11, R3, R21, P1, !PT ;  /* 0x000000030b077210 */ /* 0x000fe20000ffe415 */
[C---:B------:R-:W-:Y:S02]  /*2660*/  IMAD R69, R14.reuse, R73, R2 ;  /* 0x000000490e457224 */ /* 0x040fe400078e0202 */
[----:B------:R-:W-:-:S04]  /*2670*/  IMAD.WIDE.U32 R2, R14, R72, R6 ;  /* 0x000000480e027225 */ /* 0x000fc800078e0006 */
[----:B------:R-:W-:Y:S01]  /*2680*/  IMAD.IADD R3, R3, 0x1, R69 ;  /* 0x0000000103037824 */ /* 0x000fe200078e0245 */
[----:B--2---:R-:W-:-:S04]  /*2690*/  LEA R8, P1, R2, R74, 0x1 ;  /* 0x0000004a02087211 */ /* 0x004fc800078208ff */
[----:B------:R-:W-:-:S05]  /*26a0*/  LEA.HI.X R9, R2, R75, R3, 0x1, P1 ;  /* 0x0000004b02097211 */ /* 0x000fca00008f0c03 */
[----:B------:R-:W2:Y:S01]  /*26b0*/  @P2 LDG.E.LTC128B.U16 R18, desc[UR56][R8.64] ;  /* 0x0000003808122981 */ /* 0x000ea2000c1e1520 */
[----:B------:R-:W-:Y:S01]  /*26c0*/  IMAD.WIDE.U32 R2, R14, R72, R10 ;  /* 0x000000480e027225 */ /* 0x000fe200078e000a */
[----:B------:R-:W-:Y:S02]  /*26d0*/  BSSY B1, `(.L_x_33) ;  /* 0x0000015000017945 */ /* 0x000fe40003800000 */
[----:B------:R-:W-:-:S04]  /*26e0*/  IADD3 R12, P1, R58, R2, RZ ;  /* 0x000000023a0c7210 */ /* 0x000fc80007f3e0ff */
[----:B------:R-:W-:Y:S02]  /*26f0*/  IADD3.X R13, R59, R69, R3, P1, !PT ;  /* 0x000000453b0d7210 */ /* 0x000fe40000ffe403 */
[----:B------:R-:W-:Y:S01]  /*2700*/  LEA R4, P1, R20, UR4, 0x1 ;  /* 0x0000000414047c11 */ /* 0x000fe2000f8208ff */
[----:B------:R-:W-:-:S03]  /*2710*/  IMAD.WIDE.U32 R12, R19, R70, R12 ;  /* 0x00000046130c7225 */ /* 0x000fc600078e000c */
[----:B------:R-:W-:Y:S02]  /*2720*/  LEA.HI.X R5, R20, UR5, R5, 0x1, P1 ;  /* 0x0000000514057c11 */ /* 0x000fe400088f0c05 */
[----:B------:R-:W-:-:S04]  /*2730*/  ISETP.GT.AND P1, PT, R68, 0x1, PT ;  /* 0x000000014400780c */ /* 0x000fc80003f24270 */
[----:B------:R-:W-:Y:S01]  /*2740*/  ISETP.GT.AND P3, PT, R0, RZ, P1 ;  /* 0x000000ff0000720c */ /* 0x000fe20000f64270 */
[----:B--2---:R-:W-:-:S05]  /*2750*/  HADD2.F32 R2, -RZ, R18.H0_H0 ;  /* 0x20000012ff027230 */ /* 0x004fca0000004100 */
[----:B------:R-:W-:Y:S01]  /*2760*/  FMUL R3, R2, R23 ;  /* 0x0000001702037220 */ /* 0x000fe20000400000 */
[----:B------:R-:W-:-:S03]  /*2770*/  LEA R2, P4, R12, R74, 0x1 ;  /* 0x0000004a0c027211 */ /* 0x000fc600078808ff */
[----:B------:R-:W-:-:S05]  /*2780*/  FFMA R3, R24, R22, R3 ;  /* 0x0000001618037223 */ /* 0x000fca0000000003 */
[----:B------:R-:W-:Y:S01]  /*2790*/  F2FP.F16.F32.PACK_AB R8, RZ, R3 ;  /* 0x00000003ff08723e */ /* 0x000fe200000000ff */
[----:B------:R-:W-:-:S03]  /*27a0*/  IMAD.IADD R3, R21, 0x1, R13 ;  /* 0x0000000115037824 */ /* 0x000fc600078e020d */
[----:B------:R-:W-:Y:S01]  /*27b0*/  PRMT R9, R8, 0x7610, R9 ;  /* 0x0000761008097816 */ /* 0x000fe20000000009 */
[----:B------:R-:W-:Y:S01]  /*27c0*/  IMAD.SHL.U32 R8, R72, 0x8, RZ ;  /* 0x0000000848087824 */ /* 0x000fe200078e00ff */
[----:B------:R-:W-:-:S03]  /*27d0*/  LEA.HI.X R3, R12, R75, R3, 0x1, P4 ;  /* 0x0000004b0c037211 */ /* 0x000fc600020f0c03 */
[----:B------:R0:W-:Y:S02]  /*27e0*/  @P2 STG.E.U16 desc[UR56][R4.64], R9 ;  /* 0x0000000904002986 */ /* 0x0001e4000c101538 */
[----:B0-----:R-:W-:Y:S01]  /*27f0*/  SHF.L.U64.HI R9, R72, 0x3, R73 ;  /* 0x0000000348097819 */ /* 0x001fe20000010249 */
[----:B------:R-:W-:Y:S06]  /*2800*/  @!P3 BRA `(.L_x_34) ;  /* 0x000000000004b947 */ /* 0x000fec0003800000 */
[----:B------:R0:W5:Y:S02]  /*2810*/  LDG.E.LTC128B.U16 R18, desc[UR56][R2.64+0x2] ;  /* 0x0000023802127981 */ /* 0x000164000c1e1520 */
.L_x_34:
[----:B------:R-:W-:Y:S05]  /*2820*/  BSYNC B1 ;  /* 0x0000000000017941 */ /* 0x000fea0003800000 */
.L_x_33:
[----:B-----5:R-:W-:Y:S01]  /*2830*/  HADD2.F32 R12, -RZ, R18.H0_H0 ;  /* 0x20000012ff0c7230 */ /* 0x020fe20000004100 */
[----:B------:R-:W-:Y:S01]  /*2840*/  ISETP.GT.AND P0, PT, R0, 0x8, P0 ;  /* 0x000000080000780c */ /* 0x000fe20000704270 */
[----:B------:R-:W-:-:S04]  /*2850*/  IMAD.WIDE.U32 R8, R14, R72, R8 ;  /* 0x000000480e087225 */ /* 0x000fc800078e0008 */
[----:B------:R-:W-:Y:S01]  /*2860*/  FMUL R12, R12, R23 ;  /* 0x000000170c0c7220 */ /* 0x000fe20000400000 */
[----:B------:R-:W-:Y:S01]  /*2870*/  IMAD.IADD R69, R69, 0x1, R9 ;  /* 0x0000000145457824 */ /* 0x000fe200078e0209 */
[----:B------:R-:W-:Y:S02]  /*2880*/  IADD3 R6, P2, R6, R8, RZ ;  /* 0x0000000806067210 */ /* 0x000fe40007f5e0ff */
[----:B------:R-:W-:-:S03]  /*2890*/  FFMA R25, R25, R22, R12 ;  /* 0x0000001619197223 */ /* 0x000fc6000000000c */
[----:B------:R-:W-:Y:S01]  /*28a0*/  IMAD.X R7, R69, 0x1, R7, P2 ;  /* 0x0000000145077824 */ /* 0x000fe200010e0607 */
[C---:B------:R-:W-:Y:S02]  /*28b0*/  LEA R12, P2, R6.reuse, R74, 0x1 ;  /* 0x0000004a060c7211 */ /* 0x040fe400078408ff */
[----:B------:R-:W-:Y:S02]  /*28c0*/  F2FP.F16.F32.PACK_AB R25, RZ, R25 ;  /* 0x00000019ff19723e */ /* 0x000fe400000000ff */
[----:B------:R-:W-:-:S03]  /*28d0*/  LEA.HI.X R13, R6, R75, R7, 0x1, P2 ;  /* 0x0000004b060d7211 */ /* 0x000fc600010f0c07 */
[----:B------:R1:W-:Y:S04]  /*28e0*/  @P3 STG.E.U16 desc[UR56][R4.64+0x2], R25 ;  /* 0x0000021904003986 */ /* 0x0003e8000c101538 */
[----:B------:R-:W2:Y:S01]  /*28f0*/  @P0 LDG.E.LTC128B.U16 R18, desc[UR56][R12.64] ;  /* 0x000000380c120981 */ /* 0x000ea2000c1e1520 */
[----:B------:R-:W-:Y:S01]  /*2900*/  IADD3 R10, P2, P3, R58, R8, R10 ;  /* 0x000000083a0a7210 */ /* 0x000fe20007b5e00a */
[----:B------:R-:W-:Y:S01]  /*2910*/  BSSY B1, `(.L_x_35) ;  /* 0x0000011000017945 */ /* 0x000fe20003800000 */
[----:B------:R-:W-:Y:S02]  /*2920*/  SHF.L.U64.HI R9, R61, 0x1, R60 ;  /* 0x000000013d097819 */ /* 0x000fe4000001023c */
[----:B------:R-:W-:Y:S02]  /*2930*/  IADD3.X R11, R59, R69, R11, P2, P3 ;  /* 0x000000453b0b7210 */ /* 0x000fe400017e640b */
[----:B------:R-:W-:-:S02]  /*2940*/  LEA R8, P2, R61, R4, 0x1 ;  /* 0x000000043d087211 */ /* 0x000fc400078408ff */
[----:B------:R-:W-:Y:S01]  /*2950*/  ISETP.GT.AND P1, PT, R0, 0x8, P1 ;  /* 0x000000080000780c */ /* 0x000fe20000f24270 */
[----:B------:R-:W-:-:S04]  /*2960*/  IMAD.WIDE.U32 R10, R19, R70, R10 ;  /* 0x00000046130a7225 */ /* 0x000fc800078e000a */
[----:B------:R-:W-:Y:S02]  /*2970*/  IMAD.X R9, R9, 0x1, R5, P2 ;  /* 0x0000000109097824 */ /* 0x000fe400010e0605 */
[----:B------:R-:W-:Y:S02]  /*2980*/  IMAD.IADD R11, R21, 0x1, R11 ;  /* 0x00000001150b7824 */ /* 0x000fe400078e020b */
[----:B--2---:R-:W-:-:S05]  /*2990*/  HADD2.F32 R6, -RZ, R18.H0_H0 ;  /* 0x20000012ff067230 */ /* 0x004fca0000004100 */
[----:B------:R-:W-:Y:S01]  /*29a0*/  FMUL R7, R6, R23 ;  /* 0x0000001706077220 */ /* 0x000fe20000400000 */
[----:B------:R-:W-:-:S03]  /*29b0*/  LEA R6, P3, R10, R74, 0x1 ;  /* 0x0000004a0a067211 */ /* 0x000fc600078608ff */
[----:B------:R-:W-:-:S05]  /*29c0*/  FFMA R7, R26, R22, R7 ;  /* 0x000000161a077223 */ /* 0x000fca0000000007 */
[----:B------:R-:W-:Y:S02]  /*29d0*/  F2FP.F16.F32.PACK_AB R12, RZ, R7 ;  /* 0x00000007ff0c723e */ /* 0x000fe400000000ff */
[----:B------:R-:W-:-:S03]  /*29e0*/  LEA.HI.X R7, R10, R75, R11, 0x1, P3 ;  /* 0x0000004b0a077211 */ /* 0x000fc600018f0c0b */
[----:B------:R1:W-:Y:S01]  /*29f0*/  @P0 STG.E.U16 desc[UR56][R8.64], R12 ;  /* 0x0000000c08000986 */ /* 0x0003e2000c101538 */
[----:B------:R-:W-:Y:S05]  /*2a00*/  @!P1 BRA `(.L_x_36) ;  /* 0x0000000000049947 */ /* 0x000fea0003800000 */
[----:B------:R2:W5:Y:S02]  /*2a10*/  LDG.E.LTC128B.U16 R18, desc[UR56][R6.64+0x2] ;  /* 0x0000023806127981 */ /* 0x000564000c1e1520 */
.L_x_36:
[----:B------:R-:W-:Y:S05]  /*2a20*/  BSYNC B1 ;  /* 0x0000000000017941 */ /* 0x000fea0003800000 */
.L_x_35:
[----:B-----5:R-:W-:Y:S01]  /*2a30*/  HADD2.F32 R10, -RZ, R18.H0_H0 ;  /* 0x20000012ff0a7230 */ /* 0x020fe20000004100 */
[----:B------:R-:W-:Y:S01]  /*2a40*/  ISETP.GT.AND P0, PT, R68, 0x8, PT ;  /* 0x000000084400780c */ /* 0x000fe20003f04270 */
[----:B------:R-:W-:Y:S03]  /*2a50*/  BSSY B1, `(.L_x_37) ;  /* 0x0000008000017945 */ /* 0x000fe60003800000 */
[----:B------:R-:W-:Y:S01]  /*2a60*/  FMUL R10, R10, R23 ;  /* 0x000000170a0a7220 */ /* 0x000fe20000400000 */
[----:B------:R-:W-:-:S03]  /*2a70*/  ISETP.GT.AND P2, PT, R0, RZ, P0 ;  /* 0x000000ff0000720c */ /* 0x000fc60000744270 */
[----:B------:R-:W-:-:S05]  /*2a80*/  FFMA R10, R27, R22, R10 ;  /* 0x000000161b0a7223 */ /* 0x000fca000000000a */
[----:B------:R-:W-:-:S05]  /*2a90*/  F2FP.F16.F32.PACK_AB R10, RZ, R10 ;  /* 0x0000000aff0a723e */ /* 0x000fca00000000ff */
[----:B------:R3:W-:Y:S01]  /*2aa0*/  @P1 STG.E.U16 desc[UR56][R8.64+0x2], R10 ;  /* 0x0000020a08001986 */ /* 0x0007e2000c101538 */
[----:B------:R-:W-:Y:S05]  /*2ab0*/  @!P2 BRA `(.L_x_38) ;  /* 0x000000000004a947 */ /* 0x000fea0003800000 */
[----:B------:R4:W5:Y:S02]  /*2ac0*/  LDG.E.LTC128B.U16 R18, desc[UR56][R2.64+0x10] ;  /* 0x0000103802127981 */ /* 0x000964000c1e1520 */
.L_x_38:
[----:B------:R-:W-:Y:S05]  /*2ad0*/  BSYNC B1 ;  /* 0x0000000000017941 */ /* 0x000fea0003800000 */
.L_x_37:
[----:B---3-5:R-:W-:Y:S01]  /*2ae0*/  HADD2.F32 R10, -RZ, R18.H0_H0 ;  /* 0x20000012ff0a7230 */ /* 0x028fe20000004100 */
        /* <DEDUP_REMOVED lines=9> */
.L_x_40:
[----:B------:R-:W-:Y:S05]  /*2b80*/  BSYNC B1 ;  /* 0x0000000000017941 */ /* 0x000fea0003800000 */
.L_x_39:
[----:B-----5:R-:W-:Y:S01]  /*2b90*/  HADD2.F32 R10, -RZ, R18.H0_H0 ;  /* 0x20000012ff0a7230 */ /* 0x020fe20000004100 */
[----:B------:R-:W-:Y:S01]  /*2ba0*/  ISETP.GT.AND P0, PT, R0, 0x8, P0 ;  /* 0x000000080000780c */ /* 0x000fe20000704270 */
[----:B------:R-:W-:Y:S03]  /*2bb0*/  BSSY B1, `(.L_x_41) ;  /* 0x0000007000017945 */ /* 0x000fe60003800000 */
[----:B------:R-:W-:-:S04]  /*2bc0*/  FMUL R10, R10, R23 ;  /* 0x000000170a0a7220 */ /* 0x000fc80000400000 */
[----:B------:R-:W-:-:S05]  /*2bd0*/  FFMA R10, R29, R22, R10 ;  /* 0x000000161d0a7223 */ /* 0x000fca000000000a */
[----:B------:R-:W-:-:S05]  /*2be0*/  F2FP.F16.F32.PACK_AB R10, RZ, R10 ;  /* 0x0000000aff0a723e */ /* 0x000fca00000000ff */
[----:B------:R0:W-:Y:S01]  /*2bf0*/  @P3 STG.E.U16 desc[UR56][R4.64+0x12], R10 ;  /* 0x0000120a04003986 */ /* 0x0001e2000c101538 */
[----:B------:R-:W-:Y:S05]  /*2c00*/  @!P0 BRA `(.L_x_42) ;  /* 0x0000000000048947 */ /* 0x000fea0003800000 */
[----:B------:R0:W5:Y:S02]  /*2c10*/  LDG.E.LTC128B.U16 R18, desc[UR56][R6.64+0x10] ;  /* 0x0000103806127981 */ /* 0x000164000c1e1520 */
.L_x_42:
[----:B------:R-:W-:Y:S05]  /*2c20*/  BSYNC B1 ;  /* 0x0000000000017941 */ /* 0x000fea0003800000 */
.L_x_41:
[----:B0----5:R-:W-:Y:S01]  /*2c30*/  HADD2.F32 R10, -RZ, R18.H0_H0 ;  /* 0x20000012ff0a7230 */ /* 0x021fe20000004100 */
[----:B------:R-:W-:Y:S01]  /*2c40*/  ISETP.GT.AND P1, PT, R0, 0x8, P1 ;  /* 0x000000080000780c */ /* 0x000fe20000f24270 */
[----:B------:R-:W-:Y:S03]  /*2c50*/  BSSY B1, `(.L_x_43) ;  /* 0x0000007000017945 */ /* 0x000fe60003800000 */
[----:B---3--:R-:W-:-:S04]  /*2c60*/  FMUL R11, R10, R23 ;  /* 0x000000170a0b7220 */ /* 0x008fc80000400000 */
[----:B------:R-:W-:-:S05]  /*2c70*/  FFMA R11, R30, R22, R11 ;  /* 0x000000161e0b7223 */ /* 0x000fca000000000b */
[----:B------:R-:W-:-:S05]  /*2c80*/  F2FP.F16.F32.PACK_AB R11, RZ, R11 ;  /* 0x0000000bff0b723e */ /* 0x000fca00000000ff */
[----:B------:R0:W-:Y:S01]  /*2c90*/  @P0 STG.E.U16 desc[UR56][R8.64+0x10], R11 ;  /* 0x0000100b08000986 */ /* 0x0001e2000c101538 */
[----:B------:R-:W-:Y:S05]  /*2ca0*/  @!P1 BRA `(.L_x_44) ;  /* 0x0000000000049947 */ /* 0x000fea0003800000 */
[----:B------:R3:W5:Y:S02]  /*2cb0*/  LDG.E.LTC128B.U16 R18, desc[UR56][R6.64+0x12] ;  /* 0x0000123806127981 */ /* 0x000764000c1e1520 */
.L_x_44:
[----:B------:R-:W-:Y:S05]  /*2cc0*/  BSYNC B1 ;  /* 0x0000000000017941 */ /* 0x000fea0003800000 */
.L_x_43:
        /* <DEDUP_REMOVED lines=10> */
.L_x_46:
[----:B------:R-:W-:Y:S05]  /*2d70*/  BSYNC B1 ;  /* 0x0000000000017941 */ /* 0x000fea0003800000 */
.L_x_45:
[----:B0----5:R-:W-:Y:S01]  /*2d80*/  HADD2.F32 R10, -RZ, R18.H0_H0 ;  /* 0x20000012ff0a7230 */ /* 0x021fe20000004100 */
        /* <DEDUP_REMOVED lines=9> */
.L_x_48:
[----:B------:R-:W-:Y:S05]  /*2e20*/  BSYNC B1 ;  /* 0x0000000000017941 */ /* 0x000fea0003800000 */
.L_x_47:
        /* <DEDUP_REMOVED lines=9> */
.L_x_50:
[----:B------:R-:W-:Y:S05]  /*2ec0*/  BSYNC B1 ;  /* 0x0000000000017941 */ /* 0x000fea0003800000 */
.L_x_49:
[----:B0----5:R-:W-:Y:S01]  /*2ed0*/  HADD2.F32 R10, -RZ, R18.H0_H0 ;  /* 0x20000012ff0a7230 */ /* 0x021fe20000004100 */
        /* <DEDUP_REMOVED lines=8> */
.L_x_52:
[----:B------:R-:W-:Y:S05]  /*2f60*/  BSYNC B1 ;  /* 0x0000000000017941 */ /* 0x000fea0003800000 */
.L_x_51:
        /* <DEDUP_REMOVED lines=10> */
.L_x_54:
[----:B------:R-:W-:Y:S05]  /*3010*/  BSYNC B1 ;  /* 0x0000000000017941 */ /* 0x000fea0003800000 */
.L_x_53:
        /* <DEDUP_REMOVED lines=10> */
.L_x_56:
[----:B------:R-:W-:Y:S05]  /*30c0*/  BSYNC B1 ;  /* 0x0000000000017941 */ /* 0x000fea0003800000 */
.L_x_55:
        /* <DEDUP_REMOVED lines=9> */
.L_x_58:
[----:B------:R-:W-:Y:S05]  /*3160*/  BSYNC B1 ;  /* 0x0000000000017941 */ /* 0x000fea0003800000 */
.L_x_57:
        /* <DEDUP_REMOVED lines=9> */
.L_x_60:
[----:B------:R-:W-:Y:S05]  /*3200*/  BSYNC B1 ;  /* 0x0000000000017941 */ /* 0x000fea0003800000 */
.L_x_59:
        /* <DEDUP_REMOVED lines=10> */
.L_x_62:
[----:B------:R-:W-:Y:S05]  /*32b0*/  BSYNC B1 ;  /* 0x0000000000017941 */ /* 0x000fea0003800000 */
.L_x_61:
        /* <DEDUP_REMOVED lines=10> */
.L_x_64:
[----:B------:R-:W-:Y:S05]  /*3360*/  BSYNC B1 ;  /* 0x0000000000017941 */ /* 0x000fea0003800000 */
.L_x_63:
        /* <DEDUP_REMOVED lines=9> */
.L_x_66:
[----:B------:R-:W-:Y:S05]  /*3400*/  BSYNC B1 ;  /* 0x0000000000017941 */ /* 0x000fea0003800000 */
.L_x_65:
        /* <DEDUP_REMOVED lines=9> */
.L_x_68:
[----:B------:R-:W-:Y:S05]  /*34a0*/  BSYNC B1 ;  /* 0x0000000000017941 */ /* 0x000fea0003800000 */
.L_x_67:
        /* <DEDUP_REMOVED lines=10> */
.L_x_70:
[----:B------:R-:W-:Y:S05]  /*3550*/  BSYNC B1 ;  /* 0x0000000000017941 */ /* 0x000fea0003800000 */
.L_x_69:
        /* <DEDUP_REMOVED lines=10> */
.L_x_72:
[----:B------:R-:W-:Y:S05]  /*3600*/  BSYNC B1 ;  /* 0x0000000000017941 */ /* 0x000fea0003800000 */
.L_x_71:
        /* <DEDUP_REMOVED lines=9> */
.L_x_74:
[----:B------:R-:W-:Y:S05]  /*36a0*/  BSYNC B1 ;  /* 0x0000000000017941 */ /* 0x000fea0003800000 */
.L_x_73:
        /* <DEDUP_REMOVED lines=9> */
.L_x_76:
[----:B------:R-:W-:Y:S05]  /*3740*/  BSYNC B1 ;  /* 0x0000000000017941 */ /* 0x000fea0003800000 */
.L_x_75:
        /* <DEDUP_REMOVED lines=10> */
.L_x_78:
[----:B------:R-:W-:Y:S05]  /*37f0*/  BSYNC B1 ;  /* 0x0000000000017941 */ /* 0x000fea0003800000 */
.L_x_77:
        /* <DEDUP_REMOVED lines=10> */
.L_x_80:
[----:B------:R-:W-:Y:S05]  /*38a0*/  BSYNC B1 ;  /* 0x0000000000017941 */ /* 0x000fea0003800000 */
.L_x_79:
        /* <DEDUP_REMOVED lines=9> */
.L_x_82:
[----:B------:R-:W-:Y:S05]  /*3940*/  BSYNC B1 ;  /* 0x0000000000017941 */ /* 0x000fea0003800000 */
.L_x_81:
        /* <DEDUP_REMOVED lines=9> */
.L_x_84:
[----:B------:R-:W-:Y:S05]  /*39e0*/  BSYNC B1 ;  /* 0x0000000000017941 */ /* 0x000fea0003800000 */
.L_x_83:
        /* <DEDUP_REMOVED lines=10> */
.L_x_86:
[----:B------:R-:W-:Y:S05]  /*3a90*/  BSYNC B1 ;  /* 0x0000000000017941 */ /* 0x000fea0003800000 */
.L_x_85:
        /* <DEDUP_REMOVED lines=10> */
.L_x_88:
[----:B------:R-:W-:Y:S05]  /*3b40*/  BSYNC B1 ;  /* 0x0000000000017941 */ /* 0x000fea0003800000 */
.L_x_87:
[----:B0---45:R-:W-:Y:S01]  /*3b50*/  HADD2.F32 R2, -RZ, R18.H0_H0 ;  /* 0x20000012ff027230 */ /* 0x031fe20000004100 */
        /* <DEDUP_REMOVED lines=8> */
.L_x_90:
[----:B------:R-:W-:Y:S05]  /*3be0*/  BSYNC B1 ;  /* 0x0000000000017941 */ /* 0x000fea0003800000 */
.L_x_89:
[----:B0----5:R-:W-:Y:S01]  /*3bf0*/  HADD2.F32 R2, -RZ, R18.H0_H0 ;  /* 0x20000012ff027230 */ /* 0x021fe20000004100 */
[----:B------:R-:W-:Y:S01]  /*3c00*/  ISETP.GT.AND P1, PT, R0, 0x8, P1 ;  /* 0x000000080000780c */ /* 0x000fe20000f24270 */
[----:B------:R-:W-:Y:S03]  /*3c10*/  BSSY B1, `(.L_x_91) ;  /* 0x000000a000017945 */ /* 0x000fe60003800000 */
[----:B------:R-:W-:Y:S01]  /*3c20*/  FMUL R3, R2, R23 ;  /* 0x0000001702037220 */ /* 0x000fe20000400000 */
[----:B------:R-:W-:-:S03]  /*3c30*/  @P0 IMAD.MOV.U32 R2, RZ, RZ, R8 ;  /* 0x000000ffff020224 */ /* 0x000fc600078e0008 */
[----:B------:R-:W-:-:S05]  /*3c40*/  FFMA R3, R54, R22, R3 ;  /* 0x0000001636037223 */ /* 0x000fca0000000003 */
[----:B------:R-:W-:-:S04]  /*3c50*/  F2FP.F16.F32.PACK_AB R3, RZ, R3 ;  /* 0x00000003ff03723e */ /* 0x000fc800000000ff */
[----:B-1----:R-:W-:Y:S01]  /*3c60*/  PRMT R4, R3, 0x7610, R4 ;  /* 0x0000761003047816 */ /* 0x002fe20000000004 */
[----:B------:R-:W-:-:S05]  /*3c70*/  @P0 IMAD.MOV.U32 R3, RZ, RZ, R9 ;  /* 0x000000ffff030224 */ /* 0x000fca00078e0009 */
[----:B------:R0:W-:Y:S01]  /*3c80*/  @P0 STG.E.U16 desc[UR56][R2.64+0x70], R4 ;  /* 0x0000700402000986 */ /* 0x0001e2000c101538 */
[----:B------:R-:W-:Y:S05]  /*3c90*/  @!P1 BRA `(.L_x_92) ;  /* 0x0000000000049947 */ /* 0x000fea0003800000 */
[----:B------:R1:W5:Y:S02]  /*3ca0*/  LDG.E.LTC128B.U16 R18, desc[UR56][R6.64+0x72] ;  /* 0x0000723806127981 */ /* 0x000364000c1e1520 */
.L_x_92:
[----:B------:R-:W-:Y:S05]  /*3cb0*/  BSYNC B1 ;  /* 0x0000000000017941 */ /* 0x000fea0003800000 */
.L_x_91:
[----:B------:R-:W-:Y:S05]  /*3cc0*/  @!P1 BRA `(.L_x_93) ;  /* 0x0000000800709947 */ /* 0x000fea0003800000 */
[----:B-----5:R-:W-:-:S05]  /*3cd0*/  HADD2.F32 R18, -RZ, R18.H0_H0 ;  /* 0x20000012ff127230 */ /* 0x020fca0000004100 */
[----:B------:R-:W-:-:S04]  /*3ce0*/  FMUL R18, R18, R23 ;  /* 0x0000001712127220 */ /* 0x000fc80000400000 */
[----:B------:R-:W-:-:S05]  /*3cf0*/  FFMA R18, R55, R22, R18 ;  /* 0x0000001637127223 */ /* 0x000fca0000000012 */
[----:B------:R-:W-:-:S05]  /*3d00*/  F2FP.F16.F32.PACK_AB R18, RZ, R18 ;  /* 0x00000012ff12723e */ /* 0x000fca00000000ff */
[----:B------:R0:W-:Y:S01]  /*3d10*/  STG.E.U16 desc[UR56][R8.64+0x72], R18 ;  /* 0x0000721208007986 */ /* 0x0001e2000c101538 */
[----:B------:R-:W-:Y:S05]  /*3d20*/  BRA `(.L_x_93) ;  /* 0x0000000800587947 */ /* 0x000fea0003800000 */
.L_x_32:
[----:B------:R-:W-:Y:S01]  /*3d30*/  ISETP.GT.AND P3, PT, R68, 0x1, PT ;  /* 0x000000014400780c */ /* 0x000fe20003f64270 */
[----:B------:R-:W-:Y:S01]  /*3d40*/  ULDC.64 UR4, c[0x0][0x5c0] ;  /* 0x0001700000047ab9 */ /* 0x000fe20000000a00 */
[-C--:B------:R-:W-:Y:S01]  /*3d50*/  FMUL R24, R24, R22.reuse ;  /* 0x0000001618187220 */ /* 0x080fe20000400000 */
[-C--:B------:R-:W-:Y:S01]  /*3d60*/  FMUL R25, R25, R22.reuse ;  /* 0x0000001619197220 */ /* 0x080fe20000400000 */
[----:B------:R-:W-:Y:S01]  /*3d70*/  ISETP.GT.AND P1, PT, R0, RZ, P3 ;  /* 0x000000ff0000720c */ /* 0x000fe20001f24270 */
[-C--:B------:R-:W-:Y:S01]  /*3d80*/  FMUL R26, R26, R22.reuse ;  /* 0x000000161a1a7220 */ /* 0x080fe20000400000 */
[----:B------:R-:W-:Y:S01]  /*3d90*/  LEA R2, P4, R20, UR4, 0x1 ;  /* 0x0000000414027c11 */ /* 0x000fe2000f8808ff */
[----:B------:R-:W-:Y:S01]  /*3da0*/  FMUL R27, R27, R22 ;  /* 0x000000161b1b7220 */ /* 0x000fe20000400000 */
[----:B------:R-:W-:Y:S01]  /*3db0*/  F2FP.F16.F32.PACK_AB R24, RZ, R24 ;  /* 0x00000018ff18723e */ /* 0x000fe200000000ff */
[-C--:B------:R-:W-:Y:S01]  /*3dc0*/  FMUL R28, R28, R22.reuse ;  /* 0x000000161c1c7220 */ /* 0x080fe20000400000 */
[----:B------:R-:W-:Y:S01]  /*3dd0*/  LEA.HI.X R3, R20, UR5, R5, 0x1, P4 ;  /* 0x0000000514037c11 */ /* 0x000fe2000a0f0c05 */
[-C--:B------:R-:W-:Y:S01]  /*3de0*/  FMUL R29, R29, R22.reuse ;  /* 0x000000161d1d7220 */ /* 0x080fe20000400000 */
[----:B------:R-:W-:Y:S01]  /*3df0*/  F2FP.F16.F32.PACK_AB R25, RZ, R25 ;  /* 0x00000019ff19723e */ /* 0x000fe200000000ff */
[-C--:B------:R-:W-:Y:S01]  /*3e00*/  FMUL R30, R30, R22.reuse ;  /* 0x000000161e1e7220 */ /* 0x080fe20000400000 */
[----:B------:R-:W-:Y:S01]  /*3e10*/  SHF.L.U64.HI R5, R61, 0x1, R60 ;  /* 0x000000013d057819 */ /* 0x000fe2000001023c */
[----:B------:R-:W-:Y:S01]  /*3e20*/  @P2 STG.E.U16 desc[UR56][R2.64], R24 ;  /* 0x0000001802002986 */ /* 0x000fe2000c101538 */
[----:B------:R-:W-:Y:S01]  /*3e30*/  ISETP.GT.AND P2, PT, R0, 0x8, P0 ;  /* 0x000000080000780c */ /* 0x000fe20000744270 */
[----:B------:R-:W-:Y:S01]  /*3e40*/  FMUL R31, R31, R22 ;  /* 0x000000161f1f7220 */ /* 0x000fe20000400000 */
[----:B------:R-:W-:Y:S01]  /*3e50*/  LEA R4, P5, R61, R2, 0x1 ;  /* 0x000000023d047211 */ /* 0x000fe200078a08ff */
[----:B------:R-:W-:Y:S01]  /*3e60*/  @P1 STG.E.U16 desc[UR56][R2.64+0x2], R25 ;  /* 0x0000021902001986 */ /* 0x000fe2000c101538 */
[----:B------:R-:W-:Y:S01]  /*3e70*/  ISETP.GT.AND P1, PT, R68, 0x8, PT ;  /* 0x000000084400780c */ /* 0x000fe20003f24270 */
[-C--:B------:R-:W-:Y:S01]  /*3e80*/  FMUL R32, R32, R22.reuse ;  /* 0x0000001620207220 */ /* 0x080fe20000400000 */
[----:B------:R-:W-:Y:S01]  /*3e90*/  ISETP.GT.AND P3, PT, R0, 0x8, P3 ;  /* 0x000000080000780c */ /* 0x000fe20001f64270 */
[----:B------:R-:W-:Y:S01]  /*3ea0*/  IMAD.X R5, R5, 0x1, R3, P5 ;  /* 0x0000000105057824 */ /* 0x000fe200028e0603 */
[----:B------:R-:W-:Y:S01]  /*3eb0*/  ISETP.GT.AND P0, PT, R68, 0x9, PT ;  /* 0x000000094400780c */ /* 0x000fe20003f04270 */
[-C--:B------:R-:W-:Y:S01]  /*3ec0*/  FMUL R33, R33, R22.reuse ;  /* 0x0000001621217220 */ /* 0x080fe20000400000 */
[----:B------:R-:W-:Y:S01]  /*3ed0*/  ISETP.GT.AND P4, PT, R0, RZ, P1 ;  /* 0x000000ff0000720c */ /* 0x000fe20000f84270 */
[-C--:B------:R-:W-:Y:S01]  /*3ee0*/  FMUL R34, R34, R22.reuse ;  /* 0x0000001622227220 */ /* 0x080fe20000400000 */
[----:B------:R-:W-:Y:S01]  /*3ef0*/  ISETP.GT.AND P5, PT, R0, RZ, P0 ;  /* 0x000000ff0000720c */ /* 0x000fe200007a4270 */
[----:B------:R-:W-:Y:S01]  /*3f00*/  FMUL R35, R35, R22 ;  /* 0x0000001623237220 */ /* 0x000fe20000400000 */
[----:B------:R-:W-:Y:S01]  /*3f10*/  F2FP.F16.F32.PACK_AB R26, RZ, R26 ;  /* 0x0000001aff1a723e */ /* 0x000fe200000000ff */
[-C--:B------:R-:W-:Y:S01]  /*3f20*/  FMUL R36, R36, R22.reuse ;  /* 0x0000001624247220 */ /* 0x080fe20000400000 */
[----:B------:R-:W-:Y:S01]  /*3f30*/  F2FP.F16.F32.PACK_AB R27, RZ, R27 ;  /* 0x0000001bff1b723e */ /* 0x000fe200000000ff */
[----:B------:R-:W-:Y:S01]  /*3f40*/  FMUL R37, R37, R22 ;  /* 0x0000001625257220 */ /* 0x000fe20000400000 */
[----:B------:R-:W-:Y:S01]  /*3f50*/  F2FP.F16.F32.PACK_AB R28, RZ, R28 ;  /* 0x0000001cff1c723e */ /* 0x000fe200000000ff */
[----:B------:R-:W-:Y:S01]  /*3f60*/  @P2 STG.E.U16 desc[UR56][R4.64], R26 ;  /* 0x0000001a04002986 */ /* 0x000fe2000c101538 */
[----:B------:R-:W-:Y:S01]  /*3f70*/  ISETP.GT.AND P1, PT, R0, 0x8, P1 ;  /* 0x000000080000780c */ /* 0x000fe20000f24270 */
[-C--:B------:R-:W-:Y:S01]  /*3f80*/  FMUL R38, R38, R22.reuse ;  /* 0x0000001626267220 */ /* 0x080fe20000400000 */
[----:B------:R-:W-:Y:S01]  /*3f90*/  F2FP.F16.F32.PACK_AB R29, RZ, R29 ;  /* 0x0000001dff1d723e */ /* 0x000fe200000000ff */
[----:B------:R-:W-:Y:S01]  /*3fa0*/  @P3 STG.E.U16 desc[UR56][R4.64+0x2], R27 ;  /* 0x0000021b04003986 */ /* 0x000fe2000c101538 */
[----:B------:R-:W-:Y:S01]  /*3fb0*/  ISETP.GT.AND P3, PT, R68, 0x10, PT ;  /* 0x000000104400780c */ /* 0x000fe20003f64270 */
[-C--:B------:R-:W-:Y:S01]  /*3fc0*/  FMUL R39, R39, R22.reuse ;  /* 0x0000001627277220 */ /* 0x080fe20000400000 */
[----:B------:R-:W-:Y:S01]  /*3fd0*/  ISETP.GT.AND P2, PT, R0, 0x8, P0 ;  /* 0x000000080000780c */ /* 0x000fe20000744270 */
[----:B------:R-:W-:Y:S01]  /*3fe0*/  @P4 STG.E.U16 desc[UR56][R2.64+0x10], R28 ;  /* 0x0000101c02004986 */ /* 0x000fe2000c101538 */
[----:B------:R-:W-:Y:S01]  /*3ff0*/  ISETP.GT.AND P0, PT, R68, 0x11, PT ;  /* 0x000000114400780c */ /* 0x000fe20003f04270 */
[-C--:B------:R-:W-:Y:S01]  /*4000*/  FMUL R40, R40, R22.reuse ;  /* 0x0000001628287220 */ /* 0x080fe20000400000 */
[C---:B------:R-:W-:Y:S01]  /*4010*/  ISETP.GT.AND P4, PT, R0.reuse, RZ, P3 ;  /* 0x000000ff0000720c */ /* 0x040fe20001f84270 */
[----:B------:R-:W-:Y:S01]  /*4020*/  @P5 STG.E.U16 desc[UR56][R2.64+0x12], R29 ;  /* 0x0000121d02005986 */ /* 0x000fe2000c101538 */
        /* <DEDUP_REMOVED lines=32> */
[----:B------:R-:W-:Y:S01]  /*4230*/  ISETP.GT.AND P2, PT, R0, 0x8, P3 ;  /* 0x000000080000780c */ /* 0x000fe20001f44270 */
[-C--:B------:R-:W-:Y:S01]  /*4240*/  FMUL R51, R51, R22.reuse ;  /* 0x0000001633337220 */ /* 0x080fe20000400000 */
[C---:B------:R-:W-:Y:S01]  /*4250*/  ISETP.GT.AND P3, PT, R68.reuse, 0x20, PT ;  /* 0x000000204400780c */ /* 0x040fe20003f64270 */
        /* <DEDUP_REMOVED lines=13> */
[----:B------:R-:W-:-:S02]  /*4330*/  F2FP.F16.F32.PACK_AB R41, RZ, R41 ;  /* 0x00000029ff29723e */ /* 0x000fc400000000ff */
[C---:B------:R-:W-:Y:S01]  /*4340*/  ISETP.GT.AND P1, PT, R0.reuse, 0x8, P3 ;  /* 0x000000080000780c */ /* 0x040fe20001f24270 */
[----:B------:R-:W-:Y:S01]  /*4350*/  @P2 STG.E.U16 desc[UR56][R4.64+0x32], R39 ;  /* 0x0000322704002986 */ /* 0x000fe2000c101538 */
[----:B------:R-:W-:Y:S02]  /*4360*/  ISETP.GT.AND P0, PT, R0, 0x8, P0 ;  /* 0x000000080000780c */ /* 0x000fe40000704270 */
[----:B------:R-:W-:Y:S01]  /*4370*/  F2FP.F16.F32.PACK_AB R42, RZ, R42 ;  /* 0x0000002aff2a723e */ /* 0x000fe200000000ff */
[----:B------:R-:W-:Y:S01]  /*4380*/  @P4 STG.E.U16 desc[UR56][R2.64+0x40], R40 ;  /* 0x0000402802004986 */ /* 0x000fe2000c101538 */
[C---:B------:R-:W-:Y:S02]  /*4390*/  ISETP.GT.AND P4, PT, R68.reuse, 0x28, PT ;  /* 0x000000284400780c */ /* 0x040fe40003f84270 */
[----:B------:R-:W-:Y:S01]  /*43a0*/  F2FP.F16.F32.PACK_AB R43, RZ, R43 ;  /* 0x0000002bff2b723e */ /* 0x000fe200000000ff */
[----:B------:R-:W-:Y:S01]  /*43b0*/  @P5 STG.E.U16 desc[UR56][R2.64+0x42], R41 ;  /* 0x0000422902005986 */ /* 0x000fe2000c101538 */
[----:B------:R-:W-:-:S02]  /*43c0*/  ISETP.GT.AND P5, PT, R68, 0x29, PT ;  /* 0x000000294400780c */ /* 0x000fc40003fa4270 */
[C---:B------:R-:W-:Y:S01]  /*43d0*/  ISETP.GT.AND P2, PT, R0.reuse, RZ, P4 ;  /* 0x000000ff0000720c */ /* 0x040fe20002744270 */
[----:B------:R-:W-:Y:S01]  /*43e0*/  @P1 STG.E.U16 desc[UR56][R4.64+0x40], R42 ;  /* 0x0000402a04001986 */ /* 0x000fe2000c101538 */
[----:B------:R-:W-:Y:S02]  /*43f0*/  ISETP.GT.AND P6, PT, R0, RZ, P5 ;  /* 0x000000ff0000720c */ /* 0x000fe40002fc4270 */
[----:B------:R-:W-:Y:S01]  /*4400*/  F2FP.F16.F32.PACK_AB R44, RZ, R44 ;  /* 0x0000002cff2c723e */ /* 0x000fe200000000ff */
[----:B------:R-:W-:Y:S01]  /*4410*/  @P0 STG.E.U16 desc[UR56][R4.64+0x42], R43 ;  /* 0x0000422b04000986 */ /* 0x000fe2000c101538 */
[----:B------:R-:W-:Y:S02]  /*4420*/  F2FP.F16.F32.PACK_AB R45, RZ, R45 ;  /* 0x0000002dff2d723e */ /* 0x000fe400000000ff */
[----:B------:R-:W-:Y:S02]  /*4430*/  ISETP.GT.AND P3, PT, R68, 0x30, PT ;  /* 0x000000304400780c */ /* 0x000fe40003f64270 */
[----:B------:R-:W-:-:S02]  /*4440*/  ISETP.GT.AND P4, PT, R0, 0x8, P4 ;  /* 0x000000080000780c */ /* 0x000fc40002784270 */
[----:B------:R-:W-:Y:S01]  /*4450*/  F2FP.F16.F32.PACK_AB R46, RZ, R46 ;  /* 0x0000002eff2e723e */ /* 0x000fe200000000ff */
[----:B------:R-:W-:Y:S01]  /*4460*/  @P2 STG.E.U16 desc[UR56][R2.64+0x50], R44 ;  /* 0x0000502c02002986 */ /* 0x000fe2000c101538 */
[----:B------:R-:W-:Y:S02]  /*4470*/  ISETP.GT.AND P2, PT, R68, 0x31, PT ;  /* 0x000000314400780c */ /* 0x000fe40003f44270 */
[----:B------:R-:W-:Y:S01]  /*4480*/  F2FP.F16.F32.PACK_AB R47, RZ, R47 ;  /* 0x0000002fff2f723e */ /* 0x000fe200000000ff */
[----:B------:R-:W-:Y:S01]  /*4490*/  @P6 STG.E.U16 desc[UR56][R2.64+0x52], R45 ;  /* 0x0000522d02006986 */ /* 0x000fe2000c101538 */
[C---:B------:R-:W-:Y:S02]  /*44a0*/  ISETP.GT.AND P6, PT, R0.reuse, 0x8, P5 ;  /* 0x000000080000780c */ /* 0x040fe40002fc4270 */
[----:B------:R-:W-:Y:S02]  /*44b0*/  ISETP.GT.AND P5, PT, R0, RZ, P3 ;  /* 0x000000ff0000720c */ /* 0x000fe40001fa4270 */
[----:B------:R-:W-:Y:S01]  /*44c0*/  F2FP.F16.F32.PACK_AB R48, RZ, R48 ;  /* 0x00000030ff30723e */ /* 0x000fe200000000ff */
[----:B------:R-:W-:Y:S01]  /*44d0*/  @P4 STG.E.U16 desc[UR56][R4.64+0x50], R46 ;  /* 0x0000502e04004986 */ /* 0x000fe2000c101538 */
[----:B------:R-:W-:-:S02]  /*44e0*/  ISETP.GT.AND P1, PT, R68, 0x38, PT ;  /* 0x000000384400780c */ /* 0x000fc40003f24270 */
[----:B------:R-:W-:Y:S02]  /*44f0*/  ISETP.GT.AND P0, PT, R68, 0x39, PT ;  /* 0x000000394400780c */ /* 0x000fe40003f04270 */
[C---:B------:R-:W-:Y:S02]  /*4500*/  ISETP.GT.AND P4, PT, R0.reuse, RZ, P2 ;  /* 0x000000ff0000720c */ /* 0x040fe40001784270 */
[C---:B------:R-:W-:Y:S01]  /*4510*/  ISETP.GT.AND P3, PT, R0.reuse, 0x8, P3 ;  /* 0x000000080000780c */ /* 0x040fe20001f64270 */
[----:B------:R-:W-:Y:S01]  /*4520*/  @P6 STG.E.U16 desc[UR56][R4.64+0x52], R47 ;  /* 0x0000522f04006986 */ /* 0x000fe2000c101538 */
[C---:B------:R-:W-:Y:S02]  /*4530*/  ISETP.GT.AND P2, PT, R0.reuse, 0x8, P2 ;  /* 0x000000080000780c */ /* 0x040fe40001744270 */
[C---:B------:R-:W-:Y:S01]  /*4540*/  ISETP.GT.AND P6, PT, R0.reuse, RZ, P0 ;  /* 0x000000ff0000720c */ /* 0x040fe200007c4270 */
[----:B------:R-:W-:Y:S01]  /*4550*/  @P5 STG.E.U16 desc[UR56][R2.64+0x60], R48 ;  /* 0x0000603002005986 */ /* 0x000fe2000c101538 */
[----:B------:R-:W-:-:S02]  /*4560*/  ISETP.GT.AND P5, PT, R0, RZ, P1 ;  /* 0x000000ff0000720c */ /* 0x000fc40000fa4270 */
[C---:B------:R-:W-:Y:S02]  /*4570*/  ISETP.GT.AND P1, PT, R0.reuse, 0x8, P1 ;  /* 0x000000080000780c */ /* 0x040fe40000f24270 */
[----:B------:R-:W-:Y:S02]  /*4580*/  F2FP.F16.F32.PACK_AB R49, RZ, R49 ;  /* 0x00000031ff31723e */ /* 0x000fe400000000ff */
[----:B------:R-:W-:Y:S02]  /*4590*/  F2FP.F16.F32.PACK_AB R50, RZ, R50 ;  /* 0x00000032ff32723e */ /* 0x000fe400000000ff */
[----:B------:R-:W-:Y:S01]  /*45a0*/  F2FP.F16.F32.PACK_AB R51, RZ, R51 ;  /* 0x00000033ff33723e */ /* 0x000fe200000000ff */
[----:B------:R-:W-:Y:S01]  /*45b0*/  @P4 STG.E.U16 desc[UR56][R2.64+0x62], R49 ;  /* 0x0000623102004986 */ /* 0x000fe2000c101538 */
[----:B------:R-:W-:Y:S02]  /*45c0*/  ISETP.GT.AND P0, PT, R0, 0x8, P0 ;  /* 0x000000080000780c */ /* 0x000fe40000704270 */
[----:B------:R-:W-:Y:S01]  /*45d0*/  F2FP.F16.F32.PACK_AB R52, RZ, R52 ;  /* 0x00000034ff34723e */ /* 0x000fe200000000ff */
[----:B------:R-:W-:Y:S01]  /*45e0*/  @P3 STG.E.U16 desc[UR56][R4.64+0x60], R50 ;  /* 0x0000603204003986 */ /* 0x000fe2000c101538 */
[----:B------:R-:W-:-:S02]  /*45f0*/  F2FP.F16.F32.PACK_AB R53, RZ, R53 ;  /* 0x00000035ff35723e */ /* 0x000fc400000000ff */
[----:B------:R-:W-:Y:S01]  /*4600*/  F2FP.F16.F32.PACK_AB R54, RZ, R54 ;  /* 0x00000036ff36723e */ /* 0x000fe200000000ff */
[----:B------:R-:W-:Y:S01]  /*4610*/  @P2 STG.E.U16 desc[UR56][R4.64+0x62], R51 ;  /* 0x0000623304002986 */ /* 0x000fe2000c101538 */
[----:B------:R-:W-:-:S03]  /*4620*/  F2FP.F16.F32.PACK_AB R55, RZ, R55 ;  /* 0x00000037ff37723e */ /* 0x000fc600000000ff */
[----:B------:R-:W-:Y:S04]  /*4630*/  @P5 STG.E.U16 desc[UR56][R2.64+0x70], R52 ;  /* 0x0000703402005986 */ /* 0x000fe8000c101538 */
[----:B------:R0:W-:Y:S02]  /*4640*/  @P6 STG.E.U16 desc[UR56][R2.64+0x72], R53 ;  /* 0x0000723502006986 */ /* 0x0001e4000c101538 */
[----:B0-----:R-:W-:Y:S02]  /*4650*/  @P1 IMAD.MOV.U32 R2, RZ, RZ, R4 ;  /* 0x000000ffff021224 */ /* 0x001fe400078e0004 */
[----:B------:R-:W-:-:S05]  /*4660*/  @P1 IMAD.MOV.U32 R3, RZ, RZ, R5 ;  /* 0x000000ffff031224 */ /* 0x000fca00078e0005 */
[----:B------:R0:W-:Y:S04]  /*4670*/  @P1 STG.E.U16 desc[UR56][R2.64+0x70], R54 ;  /* 0x0000703602001986 */ /* 0x0001e8000c101538 */
[----:B------:R0:W-:Y:S02]  /*4680*/  @P0 STG.E.U16 desc[UR56][R4.64+0x72], R55 ;  /* 0x0000723704000986 */ /* 0x0001e4000c101538 */
.L_x_93:
[----:B------:R-:W-:Y:S05]  /*4690*/  BSYNC B0 ;  /* 0x0000000000007941 */ /* 0x000fea0003800000 */
.L_x_31:
[----:B0-----:R-:W-:Y:S01]  /*46a0*/  IMAD.U32 R2, RZ, RZ, UR54 ;  /* 0x00000036ff027e24 */ /* 0x001fe2000f8e00ff */
[----:B------:R-:W-:Y:S01]  /*46b0*/  ULDC.64 UR4, c[0x0][0x650] ;  /* 0x0001940000047ab9 */ /* 0x000fe20000000a00 */
[----:B------:R-:W-:Y:S01]  /*46c0*/  IMAD.U32 R3, RZ, RZ, UR55 ;  /* 0x00000037ff037e24 */ /* 0x000fe2000f8e00ff */
[----:B------:R0:W-:Y:S01]  /*46d0*/  SYNCS.ARRIVE.TRANS64.A1T0 RZ, [R64+UR52], RZ ;  /* 0x000000ff40ff79a7 */ /* 0x0001e20008100034 */
[----:B------:R-:W-:Y:S01]  /*46e0*/  PRMT R0, RZ, 0x7610, R0 ;  /* 0x00007610ff007816 */ /* 0x000fe20000000000 */
[----:B-----5:R-:W-:Y:S01]  /*46f0*/  IMAD.MOV.U32 R18, RZ, RZ, -0x1 ;  /* 0xffffffffff127424 */ /* 0x020fe200078e00ff */
[----:B------:R-:W-:Y:S01]  /*4700*/  LEA R16, P0, R2, R16, 0x1 ;  /* 0x0000001002107211 */ /* 0x000fe200078008ff */
[----:B------:R-:W-:Y:S02]  /*4710*/  IMAD.MOV.U32 R2, RZ, RZ, -0x1 ;  /* 0xffffffffff027424 */ /* 0x000fe400078e00ff */
[----:B------:R-:W-:Y:S01]  /*4720*/  IMAD.MOV.U32 R19, RZ, RZ, -0x1 ;  /* 0xffffffffff137424 */ /* 0x000fe200078e00ff */
[----:B------:R-:W-:-:S02]  /*4730*/  IADD3.X R17, R17, UR36, RZ, P0, !PT ;  /* 0x0000002411117c10 */ /* 0x000fc400087fe4ff */
[----:B------:R-:W-:-:S04]  /*4740*/  ISETP.GE.U32.AND P0, PT, R16, UR4, PT ;  /* 0x0000000410007c0c */ /* 0x000fc8000bf06070 */
[----:B------:R-:W-:-:S13]  /*4750*/  ISETP.GE.U32.AND.EX P0, PT, R17, UR5, PT, P0 ;  /* 0x0000000511007c0c */ /* 0x000fda000bf06100 */
[----:B0-----:R-:W-:Y:S05]  /*4760*/  @P0 BRA `(.L_x_94) ;  /* 0x0000000400700947 */ /* 0x001fea0003800000 */
[----:B------:R-:W0:Y:S01]  /*4770*/  S2UR UR6, SR_CTAID.X ;  /* 0x00000000000679c3 */ /* 0x000e220000002500 */
[----:B------:R-:W-:Y:S01]  /*4780*/  ULDC.64 UR4, c[0x0][0x628] ;  /* 0x00018a0000047ab9 */ /* 0x000fe20000000a00 */
[----:B------:R-:W-:Y:S01]  /*4790*/  ULDC UR7, c[0x0][0x150] ;  /* 0x0000540000077ab9 */ /* 0x000fe20000000800 */
[----:B------:R-:W-:Y:S01]  /*47a0*/  ISETP.NE.U32.AND P0, PT, RZ, UR4, PT ;  /* 0x00000004ff007c0c */ /* 0x000fe2000bf05070 */
[----:B------:R-:W-:Y:S01]  /*47b0*/  ULDC UR15, c[0x0][0x630] ;  /* 0x00018c00000f7ab9 */ /* 0x000fe20000000800 */
[C---:B------:R-:W-:Y:S02]  /*47c0*/  R2UR UR16, R16.reuse ;  /* 0x00000000101072ca */ /* 0x040fe400000e0000 */
[----:B------:R-:W-:Y:S01]  /*47d0*/  ISETP.NE.AND.EX P0, PT, RZ, UR5, PT, P0 ;  /* 0x00000005ff007c0c */ /* 0x000fe2000bf05300 */
[----:B------:R-:W5:Y:S01]  /*47e0*/  S2UR UR17, SR_CTAID.Y ;  /* 0x00000000001179c3 */ /* 0x000f620000002600 */
[----:B------:R-:W-:Y:S02]  /*47f0*/  R2UR UR12, R16 ;  /* 0x00000000100c72ca */ /* 0x000fe400000e0000 */
[----:B------:R-:W-:-:S02]  /*4800*/  R2UR UR13, R17 ;  /* 0x00000000110d72ca */ /* 0x000fc400000e0000 */
[----:B0-----:R-:W-:-:S05]  /*4810*/  I2FP.F32.U32 R0, UR6 ;  /* 0x0000000600007c45 */ /* 0x001fca0008201000 */
[----:B------:R-:W-:Y:S01]  /*4820*/  FMUL R0, R0, UR7 ;  /* 0x0000000700007c20 */ /* 0x000fe20008400000 */
[----:B------:R-:W-:Y:S01]  /*4830*/  ULDC UR7, c[0x0][0x154] ;  /* 0x0000550000077ab9 */ /* 0x000fe20000000800 */
[----:B-----5:R-:W-:-:S04]  /*4840*/  I2FP.F32.U32 R2, UR17 ;  /* 0x0000001100027c45 */ /* 0x020fc80008201000 */
[----:B------:R-:W0:Y:S01]  /*4850*/  F2I.U32.TRUNC.NTZ R0, R0 ;  /* 0x0000000000007305 */ /* 0x000e22000020f000 */
[----:B------:R-:W-:Y:S01]  /*4860*/  FMUL R2, R2, UR7 ;  /* 0x0000000702027c20 */ /* 0x000fe20008400000 */
[----:B------:R-:W-:Y:S06]  /*4870*/  @!P0 BRA `(.L_x_95) ;  /* 0x0000000000308947 */ /* 0x000fec0003800000 */
        /* <DEDUP_REMOVED lines=12> */
.L_x_95:
[----:B------:R-:W-:Y:S01]  /*4940*/  USHF.R.U64 UR8, UR12, UR15, UR13 ;  /* 0x0000000f0c087299 */ /* 0x000fe2000800120d */
[----:B------:R-:W-:Y:S01]  /*4950*/  R2UR UR5, R17 ;  /* 0x00000000110572ca */ /* 0x000fe200000e0000 */
[----:B------:R-:W-:Y:S01]  /*4960*/  USHF.R.U32.HI UR4, URZ, UR15, UR13 ;  /* 0x0000000f3f047299 */ /* 0x000fe2000801160d */
[----:B------:R-:W5:Y:S01]  /*4970*/  F2I.U32.TRUNC.NTZ R2, R2 ;  /* 0x0000000200027305 */ /* 0x000f62000020f000 */
[----:B------:R-:W-:Y:S01]  /*4980*/  UIADD3 UR9, UP0, URZ, -UR8, URZ ;  /* 0x800000083f097290 */ /* 0x000fe2000ff1e03f */
[----:B------:R-:W-:Y:S01]  /*4990*/  ULDC.64 UR10, c[0x0][0x620] ;  /* 0x00018800000a7ab9 */ /* 0x000fe20000000a00 */
[----:B------:R-:W-:Y:S02]  /*49a0*/  ULDC UR13, c[0x0][0x608] ;  /* 0x00018200000d7ab9 */ /* 0x000fe40000000800 */
[----:B------:R-:W-:Y:S01]  /*49b0*/  UIADD3.X UR4, URZ, ~UR4, URZ, UP0, !UPT ;  /* 0x800000043f047290 */ /* 0x000fe200087fe43f */
[----:B------:R-:W-:Y:S01]  /*49c0*/  ULDC UR22, c[0x0][0x148] ;  /* 0x0000520000167ab9 */ /* 0x000fe20000000800 */
[----:B------:R-:W-:-:S02]  /*49d0*/  ULDC UR20, c[0x0][0x648] ;  /* 0x0001920000147ab9 */ /* 0x000fc40000000800 */
[----:B------:R-:W-:Y:S01]  /*49e0*/  UIMAD UR7, UR4, UR10, URZ ;  /* 0x0000000a040772a4 */ /* 0x000fe2000f8e023f */
[----:B------:R-:W-:Y:S02]  /*49f0*/  ULDC UR21, c[0x0][0x638] ;  /* 0x00018e0000157ab9 */ /* 0x000fe40000000800 */
[----:B------:R-:W-:Y:S01]  /*4a00*/  UMOV UR4, UR16 ;  /* 0x0000001000047c82 */ /* 0x000fe20008000000 */
[----:B------:R-:W-:Y:S02]  /*4a10*/  UIMAD UR7, UR9, UR11, UR7 ;  /* 0x0000000b090772a4 */ /* 0x000fe4000f8e0207 */
[----:B------:R-:W-:Y:S01]  /*4a20*/  UIMAD.WIDE.U32 UR4, UR9, UR10, UR4 ;  /* 0x0000000a090472a5 */ /* 0x000fe2000f8e0004 */
[----:B0-----:R-:W-:Y:S01]  /*4a30*/  R2UR UR10, R0 ;  /* 0x00000000000a72ca */ /* 0x001fe200000e0000 */
[----:B------:R-:W-:Y:S01]  /*4a40*/  ULDC UR16, c[0x0][0x658] ;  /* 0x0001960000107ab9 */ /* 0x000fe20000000800 */
[----:B-----5:R-:W-:Y:S01]  /*4a50*/  R2UR UR12, R2 ;  /* 0x00000000020c72ca */ /* 0x020fe200000e0000 */
[----:B------:R-:W-:Y:S01]  /*4a60*/  UIADD3 UR7, UR5, UR7, URZ ;  /* 0x0000000705077290 */ /* 0x000fe2000fffe03f */
[----:B------:R-:W-:-:S02]  /*4a70*/  ULDC UR11, c[0x0][0x144] ;  /* 0x00005100000b7ab9 */ /* 0x000fc40000000800 */
[----:B------:R-:W-:Y:S02]  /*4a80*/  ULDC UR5, c[0x0][0x618] ;  /* 0x0001860000057ab9 */ /* 0x000fe40000000800 */
[----:B------:R-:W-:Y:S02]  /*4a90*/  USHF.R.U64 UR9, UR4, UR5, UR7 ;  /* 0x0000000504097299 */ /* 0x000fe40008001207 */
[----:B------:R-:W-:-:S03]  /*4aa0*/  USHF.R.U32.HI UR7, URZ, UR5, UR7 ;  /* 0x000000053f077299 */ /* 0x000fc60008011607 */
[----:B------:R-:W-:Y:S01]  /*4ab0*/  ULDC.64 UR4, c[0x0][0x640] ;  /* 0x0001900000047ab9 */ /* 0x000fe20000000a00 */
[----:B------:R-:W-:Y:S01]  /*4ac0*/  USHF.R.U64 UR15, UR9, UR13, UR7 ;  /* 0x0000000d090f7299 */ /* 0x000fe20008001207 */
[----:B------:R-:W-:Y:S01]  /*4ad0*/  ISETP.NE.U32.AND P0, PT, RZ, UR4, PT ;  /* 0x00000004ff007c0c */ /* 0x000fe2000bf05070 */
[----:B------:R-:W-:Y:S02]  /*4ae0*/  USHF.R.U32.HI UR7, URZ, UR13, UR7 ;  /* 0x0000000d3f077299 */ /* 0x000fe40008011607 */
[----:B------:R-:W-:Y:S01]  /*4af0*/  UIADD3 UR10, -UR10, URZ, URZ ;  /* 0x0000003f0a0a7290 */ /* 0x000fe2000fffe13f */
[----:B------:R-:W-:Y:S01]  /*4b00*/  ISETP.NE.AND.EX P0, PT, RZ, UR5, PT, P0 ;  /* 0x00000005ff007c0c */ /* 0x000fe2000bf05300 */
[----:B------:R-:W-:Y:S02]  /*4b10*/  USHF.R.U64 UR14, UR15, UR16, UR7 ;  /* 0x000000100f0e7299 */ /* 0x000fe40008001207 */
[----:B------:R-:W-:Y:S02]  /*4b20*/  UIADD3 UR18, -UR12, URZ, URZ ;  /* 0x0000003f0c127290 */ /* 0x000fe4000fffe13f */
[----:B------:R-:W-:-:S02]  /*4b30*/  USHF.R.U32.HI UR13, URZ, UR16, UR7 ;  /* 0x000000103f0d7299 */ /* 0x000fc40008011607 */
[----:B------:R-:W-:Y:S01]  /*4b40*/  UIMAD UR19, UR11, UR10, UR6 ;  /* 0x0000000a0b1372a4 */ /* 0x000fe2000f8e0206 */
[----:B------:R-:W-:-:S05]  /*4b50*/  UMOV UR12, UR14 ;  /* 0x0000000e000c7c82 */ /* 0x000fca0008000000 */
[----:B------:R-:W-:Y:S06]  /*4b60*/  @!P0 BRA `(.L_x_96) ;  /* 0x0000000000288947 */ /* 0x000fec0003800000 */
        /* <DEDUP_REMOVED lines=10> */
.L_x_96:
[----:B------:R-:W-:Y:S01]  /*4c10*/  UISETP.NE.AND UP0, UPT, UR38, URZ, UPT ;  /* 0x0000003f2600728c */ /* 0x000fe2000bf05270 */
[----:B------:R-:W-:Y:S01]  /*4c20*/  IMAD.MOV.U32 R0, RZ, RZ, 0x1 ;  /* 0x00000001ff007424 */ /* 0x000fe200078e00ff */
[----:B------:R-:W-:Y:S01]  /*4c30*/  USHF.R.U64 UR4, UR12, UR20, UR13 ;  /* 0x000000140c047299 */ /* 0x000fe2000800120d */
[----:B------:R-:W-:Y:S01]  /*4c40*/  IMAD.U32 R19, RZ, RZ, UR8 ;  /* 0x00000008ff137e24 */ /* 0x000fe2000f8e00ff */
[----:B------:R-:W-:Y:S02]  /*4c50*/  ULOP3.LUT UR15, UR15, UR45, URZ, 0xc0, !UPT ;  /* 0x0000002d0f0f7292 */ /* 0x000fe4000f8ec03f */
[----:B------:R-:W-:Y:S02]  /*4c60*/  UIADD3 UR5, -UR4, URZ, URZ ;  /* 0x0000003f04057290 */ /* 0x000fe4000fffe13f */
[----:B------:R-:W-:Y:S02]  /*4c70*/  ULOP3.LUT UR9, UR9, UR42, URZ, 0xc0, !UPT ;  /* 0x0000002a09097292 */ /* 0x000fe4000f8ec03f */
[----:B------:R-:W-:-:S02]  /*4c80*/  UIMAD UR4, UR43, UR4, UR15 ;  /* 0x000000042b0472a4 */ /* 0x000fc4000f8e020f */
[----:B------:R-:W-:Y:S02]  /*4c90*/  @UP0 UIMAD UR19, UR22, UR18, UR17 ;  /* 0x00000012161302a4 */ /* 0x000fe4000f8e0211 */
[----:B------:R-:W-:Y:S01]  /*4ca0*/  UIMAD UR14, UR5, UR21, UR14 ;  /* 0x00000015050e72a4 */ /* 0x000fe2000f8e020e */
[----:B------:R-:W-:Y:S02]  /*4cb0*/  ULDC UR6, c[0x0][0x600] ;  /* 0x0001800000067ab9 */ /* 0x000fe40000000800 */
[----:B------:R-:W-:Y:S01]  /*4cc0*/  ULDC UR5, c[0x0][0x610] ;  /* 0x0001840000057ab9 */ /* 0x000fe20000000800 */
[----:B------:R-:W-:Y:S02]  /*4cd0*/  UIMAD UR14, UR14, UR6, UR9 ;  /* 0x000000060e0e72a4 */ /* 0x000fe4000f8e0209 */
[----:B------:R-:W-:-:S04]  /*4ce0*/  UIMAD UR4, UR4, UR5, UR19 ;  /* 0x00000005040472a4 */ /* 0x000fc8000f8e0213 */
[----:B------:R-:W-:Y:S02]  /*4cf0*/  USEL UR5, UR14, UR4, !UP0 ;  /* 0x000000040e057287 */ /* 0x000fe4000c000000 */
[----:B------:R-:W-:-:S04]  /*4d00*/  USEL UR4, UR4, UR14, !UP0 ;  /* 0x0000000e04047287 */ /* 0x000fc8000c000000 */
[----:B------:R-:W-:Y:S02]  /*4d10*/  IMAD.U32 R2, RZ, RZ, UR5 ;  /* 0x00000005ff027e24 */ /* 0x000fe4000f8e00ff */
[----:B------:R-:W-:-:S07]  /*4d20*/  IMAD.U32 R18, RZ, RZ, UR4 ;  /* 0x00000004ff127e24 */ /* 0x000fce000f8e00ff */
.L_x_94:
[----:B------:R-:W-:Y:S01]  /*4d30*/  UIADD3 UR44, UR49, UR44, URZ ;  /* 0x0000002c312c7290 */ /* 0x000fe2000fffe03f */
[----:B------:R-:W-:Y:S02]  /*4d40*/  LOP3.LUT P0, RZ, R0, 0xff, RZ, 0xc0, !PT ;  /* 0x000000ff00ff7812 */ /* 0x000fe4000780c0ff */
[----:B------:R-:W-:Y:S01]  /*4d50*/  LOP3.LUT R66, R66, 0x1, RZ, 0x3c, !PT ;  /* 0x0000000142427812 */ /* 0x000fe200078e3cff */
[----:B------:R-:W-:Y:S02]  /*4d60*/  USHF.R.U32.HI UR4, URZ, 0x2, UR44 ;  /* 0x000000023f047899 */ /* 0x000fe4000801162c */
[----:B------:R-:W-:Y:S02]  /*4d70*/  UISETP.GT.U32.AND UP0, UPT, UR44, 0x3, UPT ;  /* 0x000000032c00788c */ /* 0x000fe4000bf04070 */
[----:B------:R-:W-:Y:S02]  /*4d80*/  ULOP3.LUT UR4, UR4, 0x1, URZ, 0xc0, !UPT ;  /* 0x0000000104047892 */ /* 0x000fe4000f8ec03f */
[----:B------:R-:W-:-:S02]  /*4d90*/  UISETP.LT.U32.AND UP0, UPT, UR49, 0x4, UP0 ;  /* 0x000000043100788c */ /* 0x000fc40008701070 */
[----:B------:R-:W-:Y:S02]  /*4da0*/  UISETP.NE.U32.AND UP1, UPT, UR4, 0x1, UPT ;  /* 0x000000010400788c */ /* 0x000fe4000bf25070 */
[----:B------:R-:W-:Y:S02]  /*4db0*/  USEL UR5, URZ, 0x1, !UP0 ;  /* 0x000000013f057887 */ /* 0x000fe4000c000000 */
[----:B------:R-:W-:Y:S02]  /*4dc0*/  UISETP.GT.U32.AND UP1, UPT, UR49, 0x3, !UP1 ;  /* 0x000000033100788c */ /* 0x000fe4000cf24070 */
[----:B------:R-:W-:Y:S02]  /*4dd0*/  ULOP3.LUT UR44, UR44, 0x3, URZ, 0xc0, !UPT ;  /* 0x000000032c2c7892 */ /* 0x000fe4000f8ec03f */
[----:B------:R-:W-:-:S04]  /*4de0*/  USEL UR4, URZ, 0x1, !UP1 ;  /* 0x000000013f047887 */ /* 0x000fc8000c800000 */
[----:B------:R-:W-:Y:S01]  /*4df0*/  ULOP3.LUT UR46, UR4, UR46, UR5, 0x96, !UPT ;  /* 0x0000002e042e7292 */ /* 0x000fe2000f8e9605 */
[----:B------:R-:W-:Y:S11]  /*4e00*/  @P0 BRA `(.L_x_97) ;  /* 0xffffffc800240947 */ /* 0x000ff6000383ffff */
[----:B------:R-:W-:Y:S05]  /*4e10*/  EXIT ;  /* 0x000000000000794d */ /* 0x000fea0003800000 */
.L_x_12:
[----:B------:R-:W-:-:S08]  /*4e20*/  ISETP.NE.AND P0, PT, RZ, UR8, PT ;  /* 0x00000008ff007c0c */ /* 0x000fd0000bf05270 */
[----:B-----5:R-:W0:-:S00]  /*4e30*/  USETMAXREG.DEALLOC.CTAPOOL 0x28 ;  /* 0x00000028000079c8 */ /* 0x020e0000080e0500 */
[----:B------:R-:W-:Y:S05]  /*4e40*/  @P0 EXIT ;  /* 0x000000000000094d */ /* 0x000fea0003800000 */
[----:B0-----:R-:W-:Y:S01]  /*4e50*/  LOP3.LUT P0, RZ, R0, 0xff, RZ, 0xc0, !PT ;  /* 0x000000ff00ff7812 */ /* 0x001fe2000780c0ff */
[----:B------:R-:W-:Y:S02]  /*4e60*/  IMAD.MOV.U32 R8, RZ, RZ, 0x1 ;  /* 0x00000001ff087424 */ /* 0x000fe400078e00ff */
[----:B------:R-:W-:-:S10]  /*4e70*/  IMAD.MOV.U32 R0, RZ, RZ, RZ ;  /* 0x000000ffff007224 */ /* 0x000fd400078e00ff */
[----:B------:R-:W-:Y:S05]  /*4e80*/  @!P0 BRA `(.L_x_98) ;  /* 0x0000000c003c8947 */ /* 0x000fea0003800000 */
[----:B------:R-:W-:Y:S01]  /*4e90*/  LOP3.LUT P0, RZ, R4, 0x1f, RZ, 0xc0, !PT ;  /* 0x0000001f04ff7812 */ /* 0x000fe2000780c0ff */
[----:B------:R-:W-:Y:S01]  /*4ea0*/  ULDC UR5, c[0x0][0x658] ;  /* 0x0001960000057ab9 */ /* 0x000fe20000000800 */
[----:B------:R-:W-:Y:S01]  /*4eb0*/  UMOV UR6, 0xffffffff ;  /* 0xffffffff00067882 */ /* 0x000fe20000000000 */
[----:B------:R-:W-:Y:S01]  /*4ec0*/  BSSY B0, `(.L_x_98) ;  /* 0x00000cb000007945 */ /* 0x000fe20003800000 */
[----:B------:R-:W-:Y:S01]  /*4ed0*/  USHF.L.U32 UR6, UR6, UR5, URZ ;  /* 0x0000000506067299 */ /* 0x000fe2000800063f */
[C---:B------:R-:W-:Y:S01]  /*4ee0*/  ISETP.NE.AND P3, PT, R3.reuse, RZ, PT ;  /* 0x000000ff0300720c */ /* 0x040fe20003f65270 */
[----:B------:R-:W-:Y:S01]  /*4ef0*/  IMAD.MOV.U32 R9, RZ, RZ, 0x1 ;  /* 0x00000001ff097424 */ /* 0x000fe200078e00ff */
[----:B------:R-:W-:Y:S01]  /*4f00*/  ISETP.NE.OR P0, PT, R3, RZ, !P0 ;  /* 0x000000ff0300720c */ /* 0x000fe20004705670 */
[----:B------:R-:W-:Y:S01]  /*4f10*/  IMAD.MOV.U32 R8, RZ, RZ, 0x1 ;  /* 0x00000001ff087424 */ /* 0x000fe200078e00ff */
[----:B------:R-:W-:Y:S01]  /*4f20*/  ULDC UR4, c[0x0][0x600] ;  /* 0x0001800000047ab9 */ /* 0x000fe20000000800 */
[----:B------:R-:W-:Y:S01]  /*4f30*/  IMAD.MOV.U32 R0, RZ, RZ, RZ ;  /* 0x000000ffff007224 */ /* 0x000fe200078e00ff */
[----:B------:R-:W-:Y:S01]  /*4f40*/  UMOV UR7, 0x1 ;  /* 0x0000000100077882 */ /* 0x000fe20000000000 */
[----:B------:R-:W-:-:S02]  /*4f50*/  UIADD3 UR13, UR37, 0x1, URZ ;  /* 0x00000001250d7890 */ /* 0x000fc4000fffe03f */
[----:B------:R-:W-:Y:S02]  /*4f60*/  ULOP3.LUT UR21, UR40, 0x2, URZ, 0xfc, !UPT ;  /* 0x0000000228157892 */ /* 0x000fe4000f8efc3f */
[----:B------:R-:W-:Y:S02]  /*4f70*/  UIADD3 UR4, UR4, -0x1, URZ ;  /* 0xffffffff04047890 */ /* 0x000fe4000fffe03f */
[----:B------:R-:W-:Y:S02]  /*4f80*/  USHF.L.U32 UR5, UR7, UR5, URZ ;  /* 0x0000000507057299 */ /* 0x000fe4000800063f */
[----:B------:R-:W-:Y:S01]  /*4f90*/  ULOP3.LUT UR6, URZ, UR6, URZ, 0x33, !UPT ;  /* 0x000000063f067292 */ /* 0x000fe2000f8e333f */
[----:B------:R-:W-:-:S11]  /*4fa0*/  ULDC.64 UR30, c[0x0][0x198] ;  /* 0x00006600001e7ab9 */ /* 0x000fd60000000a00 */
.L_x_110:
[----:B------:R-:W-:-:S03]  /*4fb0*/  UMOV UR7, 0xffffffff ;  /* 0xffffffff00077882 */ /* 0x000fc60000000000 */
[----:B------:R-:W-:Y:S05]  /*4fc0*/  BRA.DIV UR7, `(.L_x_99) ;  /* 0x0000001207047947 */ /* 0x000fea000b800000 */
[----:B------:R-:W-:-:S13]  /*4fd0*/  ELECT P6, URZ, PT ;  /* 0x00000000003f782f */ /* 0x000fda00038c0000 */
.L_x_123:
[----:B------:R-:W0:Y:S01]  /*4fe0*/  LDC R3, c[0x0][0x28c] ;  /* 0x0000a300ff037b82 */ /* 0x000e220000000800 */
[----:B------:R-:W-:Y:S01]  /*4ff0*/  BSSY B1, `(.L_x_100) ;  /* 0x0000042000017945 */ /* 0x000fe20003800000 */
[----:B0-----:R-:W-:-:S13]  /*5000*/  ISETP.LT.OR P6, PT, R3, 0x1, !P6 ;  /* 0x000000010300780c */ /* 0x001fda00077c1670 */
[----:B------:R-:W-:Y:S05]  /*5010*/  @P6 BRA `(.L_x_101) ;  /* 0x0000000000fc6947 */ /* 0x000fea0003800000 */
[----:B------:R-:W-:Y:S02]  /*5020*/  IMAD.SHL.U32 R6, R2, 0x40, RZ ;  /* 0x0000004002067824 */ /* 0x000fe400078e00ff */
[----:B------:R-:W-:Y:S02]  /*5030*/  IMAD.SHL.U32 R18, R18, 0x40, RZ ;  /* 0x0000004012127824 */ /* 0x000fe400078e00ff */
[----:B------:R-:W-:Y:S02]  /*5040*/  IMAD.MOV.U32 R11, RZ, RZ, RZ ;  /* 0x000000ffff0b7224 */ /* 0x000fe400078e00ff */
[----:B------:R-:W-:Y:S02]  /*5050*/  IMAD.U32 R12, RZ, RZ, UR13 ;  /* 0x0000000dff0c7e24 */ /* 0x000fe4000f8e00ff */
[----:B------:R-:W-:Y:S02]  /*5060*/  IMAD.MOV.U32 R2, RZ, RZ, R8 ;  /* 0x000000ffff027224 */ /* 0x000fe400078e0008 */
[----:B------:R-:W-:-:S07]  /*5070*/  IMAD.MOV.U32 R3, RZ, RZ, R0 ;  /* 0x000000ffff037224 */ /* 0x000fce00078e0000 */
.L_x_105:
[----:B------:R-:W0:Y:S01]  /*5080*/  S2R R5, SR_CgaCtaId ;  /* 0x0000000000057919 */ /* 0x000e220000008800 */
[----:B-1----:R-:W-:-:S04]  /*5090*/  MOV R4, 0x400 ;  /* 0x0000040000047802 */ /* 0x002fc80000000f00 */
[----:B0-----:R-:W-:Y:S02]  /*50a0*/  LEA R10, R5, R4, 0x18 ;  /* 0x00000004050a7211 */ /* 0x001fe400078ec0ff */
[----:B------:R-:W-:Y:S01]  /*50b0*/  SHF.L.U32 R4, R2, 0x1f, RZ ;  /* 0x0000001f02047819 */ /* 0x000fe200000006ff */
[----:B------:R-:W0:Y:S02]  /*50c0*/  @!P3 LDC R5, c[0x0][0x500] ;  /* 0x00014000ff05bb82 */ /* 0x000e240000000800 */
[----:B------:R-:W-:-:S04]  /*50d0*/  IMAD R7, R3, 0x8, R10 ;  /* 0x0000000803077824 */ /* 0x000fc800078e020a */
[----:B------:R-:W1:Y:S02]  /*50e0*/  SYNCS.PHASECHK.TRANS64.TRYWAIT P1, [R7+URZ+0x20], R4 ;  /* 0x00002004070075a7 */ /* 0x000e64000802017f */
[----:B-1----:R-:W-:Y:S05]  /*50f0*/  @!P1 BRA `(.L_x_102) ;  /* 0x0000000c00d89947 */ /* 0x002fea0003800000 */
.L_x_124:
[----:B------:R-:W-:Y:S01]  /*5100*/  UPRMT UR7, UR21, 0x9910, URZ ;  /* 0x0000991015077896 */ /* 0x000fe2000800003f */
[----:B0-----:R0:W-:Y:S03]  /*5110*/  @!P3 SYNCS.ARRIVE.TRANS64 RZ, [R7+URZ], R5 ;  /* 0x0000000507ffb9a7 */ /* 0x0011e6000800003f */
[----:B------:R-:W-:-:S06]  /*5120*/  UISETP.NE.AND UP0, UPT, UR7, 0x2, UPT ;  /* 0x000000020700788c */ /* 0x000fcc000bf05270 */
[----:B------:R-:W-:-:S13]  /*5130*/  PLOP3.LUT P1, PT, PT, PT, UP0, 0x80, 0x0 ;  /* 0x000000000000781c */ /* 0x000fda0003f2f008 */
[----:B0-----:R-:W-:Y:S05]  /*5140*/  @P1 BRA `(.L_x_103) ;  /* 0x0000000000041947 */ /* 0x001fea0003800000 */
[----:B------:R-:W-:Y:S01]  /*5150*/  BPT.TRAP 0x1 ;  /* 0x000000040000795c */ /* 0x000fe20000300000 */
.L_x_103:
[----:B------:R-:W-:Y:S05]  /*5160*/  @P0 BRA `(.L_x_104) ;  /* 0x0000000000040947 */ /* 0x000fea0003800000 */
[----:B------:R-:W-:Y:S01]  /*5170*/  BPT.TRAP 0x1 ;  /* 0x000000040000795c */ /* 0x000fe20000300000 */
.L_x_104:
[----:B------:R-:W-:Y:S01]  /*5180*/  IMAD R10, R3, 0x4000, R10 ;  /* 0x00004000030a7824 */ /* 0x000fe200078e020a */
[----:B------:R-:W-:Y:S01]  /*5190*/  R2UR UR34, R11 ;  /* 0x000000000b2272ca */ /* 0x000fe200000e0000 */
[----:B------:R-:W-:Y:S01]  /*51a0*/  VIADD R12, R12, 0xffffffff ;  /* 0xffffffff0c0c7836 */ /* 0x000fe20000000000 */
[----:B------:R-:W-:Y:S01]  /*51b0*/  R2UR UR33, R7 ;  /* 0x00000000072172ca */ /* 0x000fe200000e0000 */
[----:B------:R-:W-:Y:S01]  /*51c0*/  UIADD3 UR14, UP0, UR30, 0xf0, URZ ;  /* 0x000000f01e0e7890 */ /* 0x000fe2000ff1e03f */
[----:B------:R-:W-:Y:S01]  /*51d0*/  R2UR UR8, R10 ;  /* 0x000000000a0872ca */ /* 0x000fe200000e0000 */
[----:B------:R-:W-:Y:S01]  /*51e0*/  UIADD3 UR42, UP1, UR30, 0x1f0, URZ ;  /* 0x000001f01e2a7890 */ /* 0x000fe2000ff3e03f */
[----:B------:R-:W-:Y:S01]  /*51f0*/  R2UR UR35, R18 ;  /* 0x00000000122372ca */ /* 0x000fe200000e0000 */
[----:B------:R-:W-:Y:S01]  /*5200*/  UIADD3.X UR15, URZ, UR31, URZ, UP0, !UPT ;  /* 0x0000001f3f0f7290 */ /* 0x000fe200087fe43f */
[----:B------:R-:W-:Y:S01]  /*5210*/  R2UR UR36, R19 ;  /* 0x00000000132472ca */ /* 0x000fe200000e0000 */
[----:B------:R-:W-:Y:S01]  /*5220*/  UIADD3.X UR43, URZ, UR31, URZ, UP1, !UPT ;  /* 0x0000001f3f2b7290 */ /* 0x000fe20008ffe43f */
[----:B------:R-:W-:Y:S01]  /*5230*/  R2UR UR19, R6 ;  /* 0x00000000061372ca */ /* 0x000fe200000e0000 */
[----:B------:R-:W-:Y:S01]  /*5240*/  VIADD R3, R3, 0x1 ;  /* 0x0000000103037836 */ /* 0x000fe20000000000 */
[----:B------:R-:W-:Y:S01]  /*5250*/  ISETP.GT.AND P2, PT, R12, 0x1, PT ;  /* 0x000000010c00780c */ /* 0x000fe20003f44270 */
[----:B------:R-:W-:Y:S01]  /*5260*/  UIADD3 UR26, UR34, 0x40, URZ ;  /* 0x00000040221a7890 */ /* 0x000fe2000fffe03f */
[----:B------:R-:W-:Y:S01]  /*5270*/  VIADD R11, R11, 0x80 ;  /* 0x000000800b0b7836 */ /* 0x000fe20000000000 */
[----:B------:R-:W-:Y:S01]  /*5280*/  UMOV UR22, 0x0 ;  /* 0x0000000000167882 */ /* 0x000fe20000000000 */
[----:B------:R-:W-:Y:S01]  /*5290*/  UMOV UR23, 0x10000000 ;  /* 0x1000000000177882 */ /* 0x000fe20000000000 */
[----:B------:R-:W-:Y:S01]  /*52a0*/  UIADD3 UR32, UR8, 0x180, URZ ;  /* 0x0000018008207890 */ /* 0x000fe2000fffe03f */
[----:B------:R-:W-:Y:S01]  /*52b0*/  ISETP.NE.AND P1, PT, R3, 0x4, PT ;  /* 0x000000040300780c */ /* 0x000fe20003f25270 */
[----:B------:R-:W-:-:S02]  /*52c0*/  UIADD3 UR24, UR8, 0x2180, URZ ;  /* 0x0000218008187890 */ /* 0x000fc4000fffe03f */
[----:B------:R-:W-:Y:S01]  /*52d0*/  UIADD3 UR16, UR8, 0x10180, URZ ;  /* 0x0001018008107890 */ /* 0x000fe2000fffe03f */
[----:B------:R-:W-:Y:S01]  /*52e0*/  SEL R5, RZ, 0x1, P1 ;  /* 0x00000001ff057807 */ /* 0x000fe20000800000 */
[----:B------:R-:W-:Y:S01]  /*52f0*/  UIADD3 UR8, UR8, 0x12180, URZ ;  /* 0x0001218008087890 */ /* 0x000fe2000fffe03f */
[----:B------:R-:W-:Y:S01]  /*5300*/  SEL R3, R3, RZ, P1 ;  /* 0x000000ff03037207 */ /* 0x000fe20000800000 */
[----:B------:R-:W-:Y:S01]  /*5310*/  UMOV UR25, UR33 ;  /* 0x0000002100197c82 */ /* 0x000fe20008000000 */
[----:B------:R-:W-:Y:S01]  /*5320*/  UMOV UR27, UR35 ;  /* 0x00000023001b7c82 */ /* 0x000fe20008000000 */
[----:B------:R-:W-:Y:S01]  /*5330*/  UMOV UR28, UR36 ;  /* 0x00000024001c7c82 */ /* 0x000fe20008000000 */
[----:B------:R-:W-:Y:S01]  /*5340*/  UMOV UR17, UR33 ;  /* 0x0000002100117c82 */ /* 0x000fe20008000000 */
[----:B------:R-:W-:Y:S01]  /*5350*/  UMOV UR18, UR34 ;  /* 0x0000002200127c82 */ /* 0x000fe20008000000 */
[----:B------:R-:W-:Y:S01]  /*5360*/  UMOV UR20, UR36 ;  /* 0x0000002400147c82 */ /* 0x000fe20008000000 */
[----:B------:R0:W-:Y:S01]  /*5370*/  UTMALDG.3D [UR32], [UR14], desc[UR22] ;  /* 0x000016200e0075b4 */ /* 0x0001e20008011000 */
[----:B------:R-:W-:Y:S01]  /*5380*/  UMOV UR9, UR33 ;  /* 0x0000002100097c82 */ /* 0x000fe20008000000 */
[----:B------:R-:W-:Y:S01]  /*5390*/  UMOV UR11, UR19 ;  /* 0x00000013000b7c82 */ /* 0x000fe20008000000 */
[----:B------:R-:W-:Y:S01]  /*53a0*/  UMOV UR12, UR36 ;  /* 0x00000024000c7c82 */ /* 0x000fe20008000000 */
[----:B------:R-:W-:Y:S01]  /*53b0*/  UMOV UR10, UR26 ;  /* 0x0000001a000a7c82 */ /* 0x000fe20008000000 */
[----:B------:R-:W-:Y:S01]  /*53c0*/  LOP3.LUT R2, R2, R5, RZ, 0x3c, !PT ;  /* 0x0000000502027212 */ /* 0x000fe200078e3cff */
[----:B------:R0:W-:Y:S01]  /*53d0*/  UTMALDG.3D [UR24], [UR14], desc[UR22] ;  /* 0x000016180e0075b4 */ /* 0x0001e20008011000 */
[----:B------:R0:W-:Y:S01]  /*53e0*/  UTMALDG.3D [UR16], [UR42], desc[UR22] ;  /* 0x000016102a0075b4 */ /* 0x0001e20008011000 */
[----:B------:R0:W-:Y:S02]  /*53f0*/  UTMALDG.3D [UR8], [UR42], desc[UR22] ;  /* 0x000016082a0075b4 */ /* 0x0001e40008011000 */
[----:B0-----:R-:W-:Y:S05]  /*5400*/  @P2 BRA `(.L_x_105) ;  /* 0xfffffffc001c2947 */ /* 0x001fea000383ffff */
.L_x_101:
[----:B------:R-:W-:Y:S05]  /*5410*/  BSYNC B1 ;  /* 0x0000000000017941 */ /* 0x000fea0003800000 */
.L_x_100:
[----:B------:R-:W-:Y:S01]  /*5420*/  LOP3.LUT P4, RZ, R9, 0xff, RZ, 0xc0, !PT ;  /* 0x000000ff09ff7812 */ /* 0x000fe2000788c0ff */
[----:B------:R-:W-:Y:S01]  /*5430*/  VIADD R0, R0, UR37 ;  /* 0x0000002500007c36 */ /* 0x000fe20008000000 */
[----:B------:R-:W-:Y:S01]  /*5440*/  ULDC.64 UR8, c[0x0][0x650] ;  /* 0x0001940000087ab9 */ /* 0x000fe20000000a00 */
[----:B------:R-:W-:Y:S01]  /*5450*/  BSSY B1, `(.L_x_106) ;  /* 0x000006f000017945 */ /* 0x000fe20003800000 */
[----:B------:R-:W-:Y:S01]  /*5460*/  IMAD.MOV.U32 R18, RZ, RZ, -0x1 ;  /* 0xffffffffff127424 */ /* 0x000fe200078e00ff */
[----:B------:R-:W-:Y:S01]  /*5470*/  PRMT R9, RZ, 0x7610, R9 ;  /* 0x00007610ff097816 */ /* 0x000fe20000000009 */
[----:B------:R-:W-:Y:S01]  /*5480*/  IMAD.MOV.U32 R19, RZ, RZ, -0x1 ;  /* 0xffffffffff137424 */ /* 0x000fe200078e00ff */
[C---:B------:R-:W-:Y:S02]  /*5490*/  ISETP.GT.U32.AND P1, PT, R0.reuse, 0x3, PT ;  /* 0x000000030000780c */ /* 0x040fe40003f24070 */
[----:B------:R-:W-:Y:S02]  /*54a0*/  SHF.R.U32.HI R2, RZ, 0x2, R0 ;  /* 0x00000002ff027819 */ /* 0x000fe40000011600 */
[----:B------:R-:W-:-:S02]  /*54b0*/  LOP3.LUT R0, R0, 0x3, RZ, 0xc0, !PT ;  /* 0x0000000300007812 */ /* 0x000fc400078ec0ff */
[----:B-1----:R-:W0:Y:S01]  /*54c0*/  @P4 S2R R4, SR_CgaCtaId ;  /* 0x0000000000044919 */ /* 0x002e220000008800 */
[----:B------:R-:W-:Y:S02]  /*54d0*/  @P4 MOV R3, 0x400 ;  /* 0x0000040000034802 */ /* 0x000fe40000000f00 */
[----:B------:R-:W-:-:S04]  /*54e0*/  LOP3.LUT R2, R2, 0x1, RZ, 0xc0, !PT ;  /* 0x0000000102027812 */ /* 0x000fc800078ec0ff */
[----:B------:R-:W-:Y:S02]  /*54f0*/  ISETP.NE.U32.AND P2, PT, R2, 0x1, PT ;  /* 0x000000010200780c */ /* 0x000fe40003f45070 */
[----:B0-----:R-:W-:Y:S01]  /*5500*/  @P4 LEA R3, R4, R3, 0x18 ;  /* 0x0000000304034211 */ /* 0x001fe200078ec0ff */
[----:B------:R-:W-:-:S03]  /*5510*/  IMAD.U32 R4, RZ, RZ, UR37 ;  /* 0x00000025ff047e24 */ /* 0x000fc6000f8e00ff */
[----:B------:R0:W-:Y:S01]  /*5520*/  @P4 SYNCS.ARRIVE.TRANS64.A1T0 RZ, [R3+URZ+0x78], RZ ;  /* 0x000078ff03ff49a7 */ /* 0x0001e2000810003f */
[----:B------:R-:W-:Y:S02]  /*5530*/  IADD3 R16, P4, R16, UR54, RZ ;  /* 0x0000003610107c10 */ /* 0x000fe4000ff9e0ff */
[----:B------:R-:W-:Y:S02]  /*5540*/  ISETP.LT.U32.AND P1, PT, R4, 0x4, P1 ;  /* 0x000000040400780c */ /* 0x000fe40000f21070 */
[----:B------:R-:W-:Y:S02]  /*5550*/  IADD3.X R17, R17, UR39, RZ, P4, !PT ;  /* 0x0000002711117c10 */ /* 0x000fe4000a7fe4ff */
[----:B------:R-:W-:Y:S02]  /*5560*/  ISETP.GE.U32.AND P4, PT, R16, UR8, PT ;  /* 0x0000000810007c0c */ /* 0x000fe4000bf86070 */
[----:B0-----:R-:W-:Y:S02]  /*5570*/  SEL R3, RZ, 0x1, !P1 ;  /* 0x00000001ff037807 */ /* 0x001fe40004800000 */
[----:B------:R-:W-:-:S02]  /*5580*/  ISETP.GE.U32.AND.EX P1, PT, R17, UR9, PT, P4 ;  /* 0x0000000911007c0c */ /* 0x000fc4000bf26140 */
[----:B------:R-:W-:-:S04]  /*5590*/  ISETP.GT.U32.AND P2, PT, R4, 0x3, !P2 ;  /* 0x000000030400780c */ /* 0x000fc80005744070 */
[----:B------:R-:W-:-:S04]  /*55a0*/  SEL R2, RZ, 0x1, !P2 ;  /* 0x00000001ff027807 */ /* 0x000fc80005000000 */
[--C-:B------:R-:W-:Y:S01]  /*55b0*/  LOP3.LUT R8, R2, R8, R3.reuse, 0x96, !PT ;  /* 0x0000000802087212 */ /* 0x100fe200078e9603 */
[----:B------:R-:W-:Y:S01]  /*55c0*/  IMAD.MOV.U32 R2, RZ, RZ, -0x1 ;  /* 0xffffffffff027424 */ /* 0x000fe200078e00ff */
[----:B------:R-:W-:Y:S01]  /*55d0*/  PRMT R3, RZ, 0x7610, R3 ;  /* 0x00007610ff037816 */ /* 0x000fe20000000003 */
[----:B------:R-:W-:Y:S06]  /*55e0*/  @P1 BRA `(.L_x_107) ;  /* 0x0000000400541947 */ /* 0x000fec0003800000 */
[----:B------:R-:W0:Y:S01]  /*55f0*/  S2UR UR7, SR_CTAID.X ;  /* 0x00000000000779c3 */ /* 0x000e220000002500 */
[----:B------:R-:W-:Y:S01]  /*5600*/  ULDC.64 UR8, c[0x0][0x628] ;  /* 0x00018a0000087ab9 */ /* 0x000fe20000000a00 */
[----:B------:R-:W-:Y:S01]  /*5610*/  ULDC UR10, c[0x0][0x150] ;  /* 0x00005400000a7ab9 */ /* 0x000fe20000000800 */
[----:B------:R-:W-:Y:S01]  /*5620*/  ISETP.NE.U32.AND P1, PT, RZ, UR8, PT ;  /* 0x00000008ff007c0c */ /* 0x000fe2000bf25070 */
[----:B------:R-:W-:Y:S01]  /*5630*/  ULDC UR11, c[0x0][0x630] ;  /* 0x00018c00000b7ab9 */ /* 0x000fe20000000800 */
[----:B------:R-:W-:Y:S01]  /*5640*/  ULDC UR14, c[0x0][0x154] ;  /* 0x00005500000e7ab9 */ /* 0x000fe20000000800 */
[----:B------:R-:W-:Y:S01]  /*5650*/  IMAD.MOV.U32 R2, RZ, RZ, R16 ;  /* 0x000000ffff027224 */ /* 0x000fe200078e0010 */
[----:B------:R-:W-:Y:S01]  /*5660*/  ISETP.NE.AND.EX P1, PT, RZ, UR9, PT, P1 ;  /* 0x00000009ff007c0c */ /* 0x000fe2000bf25310 */
[----:B------:R-:W1:Y:S01]  /*5670*/  S2UR UR12, SR_CTAID.Y ;  /* 0x00000000000c79c3 */ /* 0x000e620000002600 */
[----:B0-----:R-:W-:-:S05]  /*5680*/  I2FP.F32.U32 R3, UR7 ;  /* 0x0000000700037c45 */ /* 0x001fca0008201000 */
[----:B------:R-:W-:Y:S01]  /*5690*/  FMUL R10, R3, UR10 ;  /* 0x0000000a030a7c20 */ /* 0x000fe20008400000 */
[----:B------:R-:W-:-:S05]  /*56a0*/  IMAD.MOV.U32 R3, RZ, RZ, R17 ;  /* 0x000000ffff037224 */ /* 0x000fca00078e0011 */
[----:B------:R-:W-:Y:S05]  /*56b0*/  @!P1 BRA `(.L_x_108) ;  /* 0x0000000000289947 */ /* 0x000fea0003800000 */
[----:B------:R-:W-:Y:S02]  /*56c0*/  ULDC UR10, c[0x0][0x634] ;  /* 0x00018d00000a7ab9 */ /* 0x000fe40000000800 */
[----:B------:R-:W-:-:S05]  /*56d0*/  IADD3 R7, P1, R16, UR10, RZ ;  /* 0x0000000a10077c10 */ /* 0x000fca000ff3e0ff */
[----:B------:R-:W-:-:S04]  /*56e0*/  IMAD.X R11, RZ, RZ, R17, P1 ;  /* 0x000000ffff0b7224 */ /* 0x000fc800008e0611 */
[----:B------:R-:W-:-:S04]  /*56f0*/  IMAD.WIDE.U32 R4, R11, UR8, RZ ;  /* 0x000000080b047c25 */ /* 0x000fc8000f8e00ff */
[----:B------:R-:W-:-:S04]  /*5700*/  IMAD.WIDE.U32 R4, P1, R7, UR9, R4 ;  /* 0x0000000907047c25 */ /* 0x000fc8000f820004 */
[----:B------:R-:W-:-:S04]  /*5710*/  IMAD.WIDE.U32 R6, R7, UR8, RZ ;  /* 0x0000000807067c25 */ /* 0x000fc8000f8e00ff */
[----:B------:R-:W-:Y:S01]  /*5720*/  IMAD.X R3, RZ, RZ, RZ, P1 ;  /* 0x000000ffff037224 */ /* 0x000fe200008e06ff */
[----:B------:R-:W-:Y:S01]  /*5730*/  IADD3 RZ, P1, R7, R4, RZ ;  /* 0x0000000407ff7210 */ /* 0x000fe20007f3e0ff */
[----:B------:R-:W-:-:S04]  /*5740*/  IMAD.MOV.U32 R2, RZ, RZ, R5 ;  /* 0x000000ffff027224 */ /* 0x000fc800078e0005 */
[----:B------:R-:W-:-:S08]  /*5750*/  IMAD.WIDE.U32.X R2, R11, UR9, R2, P1 ;  /* 0x000000090b027c25 */ /* 0x000fd000088e0402 */
.L_x_108:
[--C-:B------:R-:W-:Y:S01]  /*5760*/  SHF.R.U64 R19, R2, UR11, R3.reuse ;  /* 0x0000000b02137c19 */ /* 0x100fe20008001203 */
[----:B------:R-:W0:Y:S01]  /*5770*/  F2I.U32.TRUNC.NTZ R10, R10 ;  /* 0x0000000a000a7305 */ /* 0x000e22000020f000 */
[----:B------:R-:W-:Y:S01]  /*5780*/  SHF.R.U32.HI R2, RZ, UR11, R3 ;  /* 0x0000000bff027c19 */ /* 0x000fe20008011603 */
[----:B------:R-:W-:Y:S01]  /*5790*/  ULDC.64 UR8, c[0x0][0x620] ;  /* 0x0001880000087ab9 */ /* 0x000fe20000000a00 */
[----:B------:R-:W-:Y:S01]  /*57a0*/  IADD3 R5, P1, RZ, -R19, RZ ;  /* 0x80000013ff057210 */ /* 0x000fe20007f3e0ff */
[----:B------:R-:W2:Y:S01]  /*57b0*/  LDC R15, c[0x0][0x610] ;  /* 0x00018400ff0f7b82 */ /* 0x000ea20000000800 */
[----:B-1----:R-:W-:Y:S01]  /*57c0*/  I2FP.F32.U32 R4, UR12 ;  /* 0x0000000c00047c45 */ /* 0x002fe20008201000 */
[----:B------:R-:W-:Y:S01]  /*57d0*/  ULDC UR11, c[0x0][0x658] ;  /* 0x00019600000b7ab9 */ /* 0x000fe20000000800 */
[----:B------:R-:W-:Y:S01]  /*57e0*/  ULDC UR16, c[0x0][0x648] ;  /* 0x0001920000107ab9 */ /* 0x000fe20000000800 */
[----:B------:R-:W-:Y:S02]  /*57f0*/  IMAD.X R2, RZ, RZ, ~R2, P1 ;  /* 0x000000ffff027224 */ /* 0x000fe400008e0e02 */
[----:B------:R-:W-:Y:S01]  /*5800*/  FMUL R6, R4, UR14 ;  /* 0x0000000e04067c20 */ /* 0x000fe20008400000 */
[----:B------:R-:W-:Y:S01]  /*5810*/  ULDC.64 UR14, c[0x0][0x640] ;  /* 0x00019000000e7ab9 */ /* 0x000fe20000000a00 */
[----:B------:R-:W-:Y:S01]  /*5820*/  IMAD R4, R2, UR8, RZ ;  /* 0x0000000802047c24 */ /* 0x000fe2000f8e02ff */
[----:B------:R-:W-:Y:S01]  /*5830*/  ISETP.NE.U32.AND P1, PT, RZ, UR14, PT ;  /* 0x0000000eff007c0c */ /* 0x000fe2000bf25070 */
[C---:B------:R-:W-:Y:S01]  /*5840*/  IMAD.WIDE.U32 R2, R5.reuse, UR8, R16 ;  /* 0x0000000805027c25 */ /* 0x040fe2000f8e0010 */
[----:B0-----:R-:W-:Y:S01]  /*5850*/  R2UR UR8, R10 ;  /* 0x000000000a0872ca */ /* 0x001fe200000e0000 */
[----:B------:R-:W0:Y:S01]  /*5860*/  F2I.U32.TRUNC.NTZ R6, R6 ;  /* 0x0000000600067305 */ /* 0x000e22000020f000 */
[----:B------:R-:W-:Y:S01]  /*5870*/  ISETP.NE.AND.EX P1, PT, RZ, UR15, PT, P1 ;  /* 0x0000000fff007c0c */ /* 0x000fe2000bf25310 */
[----:B------:R-:W-:Y:S01]  /*5880*/  IMAD R5, R5, UR9, R4 ;  /* 0x0000000905057c24 */ /* 0x000fe2000f8e0204 */
[----:B------:R-:W-:-:S03]  /*5890*/  ULDC UR9, c[0x0][0x618] ;  /* 0x0001860000097ab9 */ /* 0x000fc60000000800 */
[----:B------:R-:W-:-:S05]  /*58a0*/  IMAD.IADD R3, R3, 0x1, R5 ;  /* 0x0000000103037824 */ /* 0x000fca00078e0205 */
[--C-:B------:R-:W-:Y:S02]  /*58b0*/  SHF.R.U64 R10, R2, UR9, R3.reuse ;  /* 0x00000009020a7c19 */ /* 0x100fe40008001203 */
[----:B------:R-:W-:Y:S01]  /*58c0*/  SHF.R.U32.HI R3, RZ, UR9, R3 ;  /* 0x00000009ff037c19 */ /* 0x000fe20008011603 */
[----:B------:R-:W-:Y:S01]  /*58d0*/  ULDC UR9, c[0x0][0x608] ;  /* 0x0001820000097ab9 */ /* 0x000fe20000000800 */
[----:B0-----:R-:W-:Y:S02]  /*58e0*/  R2UR UR10, R6 ;  /* 0x00000000060a72ca */ /* 0x001fe400000e0000 */
[--C-:B------:R-:W-:Y:S02]  /*58f0*/  SHF.R.U64 R12, R10, UR9, R3.reuse ;  /* 0x000000090a0c7c19 */ /* 0x100fe40008001203 */
[----:B------:R-:W-:Y:S01]  /*5900*/  SHF.R.U32.HI R3, RZ, UR9, R3 ;  /* 0x00000009ff037c19 */ /* 0x000fe20008011603 */
[----:B------:R-:W-:-:S03]  /*5910*/  UIADD3 UR9, -UR8, URZ, URZ ;  /* 0x0000003f08097290 */ /* 0x000fc6000fffe13f */
[--C-:B------:R-:W-:Y:S01]  /*5920*/  SHF.R.U64 R13, R12, UR11, R3.reuse ;  /* 0x0000000b0c0d7c19 */ /* 0x100fe20008001203 */
[----:B------:R-:W-:Y:S01]  /*5930*/  ULDC UR8, c[0x0][0x144] ;  /* 0x0000510000087ab9 */ /* 0x000fe20000000800 */
[----:B------:R-:W-:-:S03]  /*5940*/  SHF.R.U32.HI R3, RZ, UR11, R3 ;  /* 0x0000000bff037c19 */ /* 0x000fc60008011603 */
[----:B------:R-:W-:Y:S01]  /*5950*/  IMAD.MOV.U32 R2, RZ, RZ, R13 ;  /* 0x000000ffff027224 */ /* 0x000fe200078e000d */
[----:B------:R-:W-:Y:S06]  /*5960*/  @!P1 BRA `(.L_x_109) ;  /* 0x0000000000289947 */ /* 0x000fec0003800000 */
        /* <DEDUP_REMOVED lines=10> */
.L_x_109:
[----:B------:R-:W-:Y:S01]  /*5a10*/  UISETP.NE.AND UP0, UPT, UR38, URZ, UPT ;  /* 0x0000003f2600728c */ /* 0x000fe2000bf05270 */
[----:B------:R-:W-:Y:S01]  /*5a20*/  SHF.R.U64 R3, R2, UR16, R3 ;  /* 0x0000001002037c19 */ /* 0x000fe20008001203 */
[----:B------:R-:W-:Y:S01]  /*5a30*/  UIADD3 UR10, -UR10, URZ, URZ ;  /* 0x0000003f0a0a7290 */ /* 0x000fe2000fffe13f */
[----:B------:R-:W-:Y:S01]  /*5a40*/  LOP3.LUT R2, R12, UR6, RZ, 0xc0, !PT ;  /* 0x000000060c027c12 */ /* 0x000fe2000f8ec0ff */
[----:B------:R-:W-:Y:S01]  /*5a50*/  UIMAD UR7, UR8, UR9, UR7 ;  /* 0x00000009080772a4 */ /* 0x000fe2000f8e0207 */
[----:B------:R-:W-:Y:S01]  /*5a60*/  LOP3.LUT R5, R10, UR4, RZ, 0xc0, !PT ;  /* 0x000000040a057c12 */ /* 0x000fe2000f8ec0ff */
[----:B------:R-:W-:Y:S01]  /*5a70*/  IMAD.MOV R4, RZ, RZ, -R3 ;  /* 0x000000ffff047224 */ /* 0x000fe200078e0a03 */
[----:B------:R-:W-:Y:S01]  /*5a80*/  ULDC UR8, c[0x0][0x148] ;  /* 0x0000520000087ab9 */ /* 0x000fe20000000800 */
[----:B------:R-:W-:Y:S01]  /*5a90*/  IMAD R18, R3, UR5, R2 ;  /* 0x0000000503127c24 */ /* 0x000fe2000f8e0202 */
[----:B------:R-:W-:Y:S01]  /*5aa0*/  PLOP3.LUT P1, PT, PT, PT, UP0, 0x80, 0x0 ;  /* 0x000000000000781c */ /* 0x000fe20003f2f008 */
[----:B------:R-:W-:Y:S01]  /*5ab0*/  IMAD.MOV.U32 R3, RZ, RZ, 0x1 ;  /* 0x00000001ff037424 */ /* 0x000fe200078e00ff */
[----:B------:R-:W-:-:S03]  /*5ac0*/  @UP0 UIMAD UR7, UR8, UR10, UR12 ;  /* 0x0000000a080702a4 */ /* 0x000fc6000f8e020c */
[----:B------:R-:W-:Y:S02]  /*5ad0*/  ULDC UR8, c[0x0][0x638] ;  /* 0x00018e0000087ab9 */ /* 0x000fe40000000800 */
[----:B------:R-:W-:Y:S02]  /*5ae0*/  IMAD R2, R4, UR8, R13 ;  /* 0x0000000804027c24 */ /* 0x000fe4000f8e020d */
[----:B--2---:R-:W-:Y:S01]  /*5af0*/  IMAD R18, R18, R15, UR7 ;  /* 0x0000000712127e24 */ /* 0x004fe2000f8e020f */
[----:B------:R-:W-:Y:S02]  /*5b00*/  ULDC UR7, c[0x0][0x600] ;  /* 0x0001800000077ab9 */ /* 0x000fe40000000800 */
[----:B------:R-:W-:-:S05]  /*5b10*/  IMAD R5, R2, UR7, R5 ;  /* 0x0000000702057c24 */ /* 0x000fca000f8e0205 */
[----:B------:R-:W-:Y:S02]  /*5b20*/  SEL R2, R5, R18, !P1 ;  /* 0x0000001205027207 */ /* 0x000fe40004800000 */
[----:B------:R-:W-:-:S07]  /*5b30*/  SEL R18, R18, R5, !P1 ;  /* 0x0000000512127207 */ /* 0x000fce0004800000 */
.L_x_107:
[----:B------:R-:W-:Y:S05]  /*5b40*/  BSYNC B1 ;  /* 0x0000000000017941 */ /* 0x000fea0003800000 */
.L_x_106:
[----:B------:R-:W-:-:S13]  /*5b50*/  LOP3.LUT P1, RZ, R3, 0xff, RZ, 0xc0, !PT ;  /* 0x000000ff03ff7812 */ /* 0x000fda000782c0ff */
[----:B------:R-:W-:Y:S05]  /*5b60*/  @P1 BRA `(.L_x_110) ;  /* 0xfffffff400101947 */ /* 0x000fea000383ffff */
[----:B------:R-:W-:Y:S05]  /*5b70*/  BSYNC B0 ;  /* 0x0000000000007941 */ /* 0x000fea0003800000 */
.L_x_98:
[----:B------:R-:W-:-:S03]  /*5b80*/  UMOV UR7, 0xffffffff ;  /* 0xffffffff00077882 */ /* 0x000fc60000000000 */
[----:B------:R-:W-:Y:S05]  /*5b90*/  BRA.DIV UR7, `(.L_x_111) ;  /* 0x0000000607447947 */ /* 0x000fea000b800000 */
[----:B------:R-:W-:-:S13]  /*5ba0*/  ELECT P6, URZ, PT ;  /* 0x00000000003f782f */ /* 0x000fda00038c0000 */
.L_x_127:
[----:B------:R-:W-:Y:S04]  /*5bb0*/  BSSY B0, `(.L_x_112) ;  /* 0x000002c000007945 */ /* 0x000fe80003800000 */
[----:B------:R-:W-:Y:S05]  /*5bc0*/  @!P6 BRA `(.L_x_113) ;  /* 0x0000000000a8e947 */ /* 0x000fea0003800000 */
[----:B------:R-:W-:-:S04]  /*5bd0*/  ULOP3.LUT UR7, UR40, 0x2, URZ, 0xfc, !UPT ;  /* 0x0000000228077892 */ /* 0x000fc8000f8efc3f */
[----:B------:R-:W-:-:S06]  /*5be0*/  UISETP.NE.AND UP0, UPT, UR7, 0x3, UPT ;  /* 0x000000030700788c */ /* 0x000fcc000bf05270 */
[----:B------:R-:W-:-:S13]  /*5bf0*/  PLOP3.LUT P0, PT, PT, PT, UP0, 0x80, 0x0 ;  /* 0x000000000000781c */ /* 0x000fda0003f0f008 */
[----:B------:R-:W-:Y:S05]  /*5c00*/  @!P0 BRA `(.L_x_114) ;  /* 0x0000000000048947 */ /* 0x000fea0003800000 */
[----:B------:R-:W-:Y:S01]  /*5c10*/  BPT.TRAP 0x1 ;  /* 0x000000040000795c */ /* 0x000fe20000300000 */
.L_x_114:
[----:B------:R-:W0:Y:S01]  /*5c20*/  S2R R3, SR_CgaCtaId ;  /* 0x0000000000037919 */ /* 0x000e220000008800 */
[----:B------:R-:W-:-:S04]  /*5c30*/  MOV R2, 0x400 ;  /* 0x0000040000027802 */ /* 0x000fc80000000f00 */
[----:B0-----:R-:W-:Y:S02]  /*5c40*/  LEA R3, R3, R2, 0x18 ;  /* 0x0000000203037211 */ /* 0x001fe400078ec0ff */
[----:B------:R-:W-:-:S03]  /*5c50*/  SHF.L.U32 R2, R8, 0x1f, RZ ;  /* 0x0000001f08027819 */ /* 0x000fc600000006ff */
[----:B------:R-:W-:-:S04]  /*5c60*/  VIADD R3, R3, 0x20 ;  /* 0x0000002003037836 */ /* 0x000fc80000000000 */
[C---:B------:R-:W-:Y:S02]  /*5c70*/  IMAD R7, R0.reuse, 0x8, R3 ;  /* 0x0000000800077824 */ /* 0x040fe400078e0203 */
[----:B------:R-:W-:Y:S02]  /*5c80*/  VIADD R0, R0, 0x1 ;  /* 0x0000000100007836 */ /* 0x000fe40000000000 */
[----:B------:R-:W0:Y:S03]  /*5c90*/  SYNCS.PHASECHK.TRANS64.TRYWAIT P0, [R7+URZ], R2 ;  /* 0x00000002070075a7 */ /* 0x000e26000800017f */
[----:B------:R-:W-:-:S04]  /*5ca0*/  ISETP.NE.AND P1, PT, R0, 0x4, PT ;  /* 0x000000040000780c */ /* 0x000fc80003f25270 */
[----:B------:R-:W-:Y:S02]  /*5cb0*/  SEL R5, RZ, 0x1, P1 ;  /* 0x00000001ff057807 */ /* 0x000fe40000800000 */
[----:B------:R-:W-:Y:S02]  /*5cc0*/  SEL R0, R0, RZ, P1 ;  /* 0x000000ff00007207 */ /* 0x000fe40000800000 */
[----:B------:R-:W-:-:S03]  /*5cd0*/  LOP3.LUT R5, R8, R5, RZ, 0x3c, !PT ;  /* 0x0000000508057212 */ /* 0x000fc600078e3cff */
[----:B------:R-:W-:Y:S01]  /*5ce0*/  IMAD R9, R0, 0x8, R3 ;  /* 0x0000000800097824 */ /* 0x000fe200078e0203 */
[----:B------:R-:W-:Y:S01]  /*5cf0*/  SHF.L.U32 R4, R5, 0x1f, RZ ;  /* 0x0000001f05047819 */ /* 0x000fe200000006ff */
[----:B0-----:R-:W-:Y:S06]  /*5d00*/  @!P0 BRA `(.L_x_115) ;  /* 0x0000000400088947 */ /* 0x001fec0003800000 */
.L_x_128:
[----:B------:R-:W1:Y:S01]  /*5d10*/  SYNCS.PHASECHK.TRANS64.TRYWAIT P0, [R9+URZ], R4 ;  /* 0x00000004090075a7 */ /* 0x000e62000800017f */
[----:B------:R-:W-:-:S05]  /*5d20*/  VIADD R0, R0, 0x1 ;  /* 0x0000000100007836 */ /* 0x000fca0000000000 */
[----:B------:R-:W-:-:S04]  /*5d30*/  ISETP.NE.AND P1, PT, R0, 0x4, PT ;  /* 0x000000040000780c */ /* 0x000fc80003f25270 */
[----:B0-----:R-:W-:Y:S02]  /*5d40*/  SEL R2, RZ, 0x1, P1 ;  /* 0x00000001ff027807 */ /* 0x001fe40000800000 */
[----:B------:R-:W-:Y:S02]  /*5d50*/  SEL R0, R0, RZ, P1 ;  /* 0x000000ff00007207 */ /* 0x000fe40000800000 */
[----:B------:R-:W-:-:S03]  /*5d60*/  LOP3.LUT R7, R5, R2, RZ, 0x3c, !PT ;  /* 0x0000000205077212 */ /* 0x000fc600078e3cff */
[----:B------:R-:W-:Y:S01]  /*5d70*/  IMAD R6, R0, 0x8, R3 ;  /* 0x0000000800067824 */ /* 0x000fe200078e0203 */
[----:B------:R-:W-:Y:S01]  /*5d80*/  SHF.L.U32 R5, R7, 0x1f, RZ ;  /* 0x0000001f07057819 */ /* 0x000fe200000006ff */
[----:B-1----:R-:W-:Y:S06]  /*5d90*/  @!P0 BRA `(.L_x_116) ;  /* 0x0000000000f88947 */ /* 0x002fec0003800000 */
.L_x_129:
[----:B------:R-:W1:Y:S01]  /*5da0*/  SYNCS.PHASECHK.TRANS64.TRYWAIT P0, [R6+URZ], R5 ;  /* 0x00000005060075a7 */ /* 0x000e62000800017f */
[----:B------:R-:W-:-:S05]  /*5db0*/  VIADD R0, R0, 0x1 ;  /* 0x0000000100007836 */ /* 0x000fca0000000000 */
[----:B------:R-:W-:-:S04]  /*5dc0*/  ISETP.NE.AND P1, PT, R0, 0x4, PT ;  /* 0x000000040000780c */ /* 0x000fc80003f25270 */
[----:B------:R-:W-:Y:S02]  /*5dd0*/  SEL R2, RZ, 0x1, P1 ;  /* 0x00000001ff027807 */ /* 0x000fe40000800000 */
[----:B------:R-:W-:Y:S02]  /*5de0*/  SEL R0, R0, RZ, P1 ;  /* 0x000000ff00007207 */ /* 0x000fe40000800000 */
[----:B------:R-:W-:Y:S01]  /*5df0*/  LOP3.LUT R2, R7, R2, RZ, 0x3c, !PT ;  /* 0x0000000207027212 */ /* 0x000fe200078e3cff */
[----:B-1----:R-:W-:Y:S06]  /*5e00*/  @!P0 BRA `(.L_x_117) ;  /* 0x0000000000f08947 */ /* 0x002fec0003800000 */
.L_x_130:
[----:B------:R-:W-:Y:S01]  /*5e10*/  IMAD R3, R0, 0x8, R3 ;  /* 0x0000000800037824 */ /* 0x000fe200078e0203 */
[----:B------:R-:W-:-:S07]  /*5e20*/  SHF.L.U32 R0, R2, 0x1f, RZ ;  /* 0x0000001f02007819 */ /* 0x000fce00000006ff */
.L_x_118:
[----:B--2---:R2:W3:Y:S02]  /*5e30*/  SYNCS.PHASECHK.TRANS64.TRYWAIT P0, [R3+URZ], R0 ;  /* 0x00000000030075a7 */ /* 0x0044e4000800017f */
[----:B---3--:R-:W-:Y:S05]  /*5e40*/  @!P0 NANOSLEEP.SYNCS 0x989680 ;  /* 0x009896800000895d */ /* 0x008fea0003900000 */
[----:B------:R-:W3:Y:S02]  /*5e50*/  @!P0 SYNCS.PHASECHK.TRANS64 P0, [R3+URZ], R0 ;  /* 0x00000000030085a7 */ /* 0x000ee4000800007f */
[----:B---3--:R-:W-:Y:S05]  /*5e60*/  @!P0 BRA `(.L_x_118) ;  /* 0xfffffffc00f08947 */ /* 0x008fea000383ffff */
.L_x_113:
[----:B------:R-:W-:Y:S05]  /*5e70*/  BSYNC B0 ;  /* 0x0000000000007941 */ /* 0x000fea0003800000 */
.L_x_112:
[----:B------:R-:W-:Y:S05]  /*5e80*/  EXIT ;  /* 0x000000000000794d */ /* 0x000fea0003800000 */
.L_x_14:
[----:B0-----:R0:W1:Y:S02]  /*5e90*/  SYNCS.PHASECHK.TRANS64.TRYWAIT P0, [R63+URZ+-0x8], R0 ;  /* 0xfffff8003f0075a7 */ /* 0x001064000800017f */
[----:B-1----:R-:W-:Y:S05]  /*5ea0*/  @!P0 NANOSLEEP.SYNCS 0x989680 ;  /* 0x009896800000895d */ /* 0x002fea0003900000 */
[----:B------:R-:W1:Y:S02]  /*5eb0*/  @!P0 SYNCS.PHASECHK.TRANS64 P0, [R63+URZ+-0x8], R0 ;  /* 0xfffff8003f0085a7 */ /* 0x000e64000800007f */
[----:B-1----:R-:W-:Y:S05]  /*5ec0*/  @!P0 BRA `(.L_x_14) ;  /* 0xfffffffc00f08947 */ /* 0x002fea000383ffff */
[----:B------:R-:W-:Y:S05]  /*5ed0*/  BRA `(.L_x_119) ;  /* 0xffffffb400fc7947 */ /* 0x000fea000383ffff */
.L_x_19:
[----:B-1----:R1:W2:Y:S02]  /*5ee0*/  SYNCS.PHASECHK.TRANS64.TRYWAIT P1, [R3+URZ], R0 ;  /* 0x00000000030075a7 */ /* 0x0022a4000802017f */
[----:B--2---:R-:W-:Y:S05]  /*5ef0*/  @!P1 NANOSLEEP.SYNCS 0x989680 ;  /* 0x009896800000995d */ /* 0x004fea0003900000 */
[----:B------:R-:W2:Y:S02]  /*5f00*/  @!P1 SYNCS.PHASECHK.TRANS64 P1, [R3+URZ], R0 ;  /* 0x00000000030095a7 */ /* 0x000ea4000802007f */
[----:B--2---:R-:W-:Y:S05]  /*5f10*/  @!P1 BRA `(.L_x_19) ;  /* 0xfffffffc00f09947 */ /* 0x004fea000383ffff */
[----:B------:R-:W-:Y:S05]  /*5f20*/  BRA `(.L_x_18) ;  /* 0xffffffb8006c7947 */ /* 0x000fea000383ffff */
.L_x_24:
[----:B-1----:R-:W-:-:S04]  /*5f30*/  IMAD.U32 R4, RZ, RZ, UR4 ;  /* 0x00000004ff047e24 */ /* 0x002fc8000f8e00ff */
[----:B------:R1:W2:Y:S03]  /*5f40*/  SYNCS.PHASECHK.TRANS64.TRYWAIT P1, [R4+URZ], R3 ;  /* 0x00000003040075a7 */ /* 0x0002a6000802017f */
[----:B--2---:R-:W-:Y:S05]  /*5f50*/  @!P1 NANOSLEEP.SYNCS 0x989680 ;  /* 0x009896800000995d */ /* 0x004fea0003900000 */
[----:B------:R-:W2:Y:S02]  /*5f60*/  @!P1 SYNCS.PHASECHK.TRANS64 P1, [R4+URZ], R3 ;  /* 0x00000003040095a7 */ /* 0x000ea4000802007f */
[----:B--2---:R-:W-:Y:S05]  /*5f70*/  @!P1 BRA `(.L_x_24) ;  /* 0xfffffffc00ec9947 */ /* 0x004fea000383ffff */
[----:B------:R-:W-:Y:S05]  /*5f80*/  BRA `(.L_x_23) ;  /* 0xffffffbc00947947 */ /* 0x000fea000383ffff */
.L_x_30:
[----:B--2---:R2:W3:Y:S02]  /*5f90*/  SYNCS.PHASECHK.TRANS64.TRYWAIT P0, [R63+URZ+0x8], R0 ;  /* 0x000008003f0075a7 */ /* 0x0044e4000800017f */
[----:B---3--:R-:W-:Y:S05]  /*5fa0*/  @!P0 NANOSLEEP.SYNCS 0x989680 ;  /* 0x009896800000895d */ /* 0x008fea0003900000 */
[----:B------:R-:W3:Y:S02]  /*5fb0*/  @!P0 SYNCS.PHASECHK.TRANS64 P0, [R63+URZ+0x8], R0 ;  /* 0x000008003f0085a7 */ /* 0x000ee4000800007f */
[----:B---3--:R-:W-:Y:S05]  /*5fc0*/  @!P0 BRA `(.L_x_30) ;  /* 0xfffffffc00f08947 */ /* 0x008fea000383ffff */
[----:B------:R-:W-:Y:S05]  /*5fd0*/  BRA `(.L_x_120) ;  /* 0xffffffc4000c7947 */ /* 0x000fea000383ffff */
.L_x_99:
[----:B------:R-:W-:Y:S01]  /*5fe0*/  BSSY B1, `(.L_x_121) ;  /* 0x0000006000017945 */ /* 0x000fe20003800000 */
[----:B------:R-:W-:-:S07]  /*5ff0*/  IMAD.MOV.U32 R15, RZ, RZ, -0x1 ;  /* 0xffffffffff0f7424 */ /* 0x000fce00078e00ff */
[----:B------:R-:W-:Y:S05]  /*6000*/  WARPSYNC.COLLECTIVE R15, `(.L_x_122) ;  /* 0x000000000f0c7348 */ /* 0x000fea0003c00000 */
[----:B------:R-:W-:Y:S02]  /*6010*/  ELECT P6, UR62, PT ;  /* 0x00000000003e782f */ /* 0x000fe400038c0000 */
[----:B------:R-:W-:Y:S01]  /*6020*/  MOV R14, UR62 ;  /* 0x0000003e000e7c02 */ /* 0x000fe20008000f00 */
[----:B------:R-:W-:Y:S10]  /*6030*/  ENDCOLLECTIVE ;  /* 0x000000000000791b */ /* 0x000ff40003800000 */
.L_x_122:
[----:B------:R-:W-:Y:S05]  /*6040*/  BSYNC B1 ;  /* 0x0000000000017941 */ /* 0x000fea0003800000 */
.L_x_121:
[----:B------:R-:W-:Y:S05]  /*6050*/  BRA `(.L_x_123) ;  /* 0xffffffec00e07947 */ /* 0x000fea000383ffff */
.L_x_102:
[----:B-1----:R1:W2:Y:S02]  /*6060*/  SYNCS.PHASECHK.TRANS64.TRYWAIT P1, [R7+URZ+0x20], R4 ;  /* 0x00002004070075a7 */ /* 0x0022a4000802017f */
[----:B--2---:R-:W-:Y:S05]  /*6070*/  @!P1 NANOSLEEP.SYNCS 0x989680 ;  /* 0x009896800000995d */ /* 0x004fea0003900000 */
[----:B------:R-:W2:Y:S02]  /*6080*/  @!P1 SYNCS.PHASECHK.TRANS64 P1, [R7+URZ+0x20], R4 ;  /* 0x00002004070095a7 */ /* 0x000ea4000802007f */
[----:B--2---:R-:W-:Y:S05]  /*6090*/  @!P1 BRA `(.L_x_102) ;  /* 0xfffffffc00f09947 */ /* 0x004fea000383ffff */
[----:B------:R-:W-:Y:S05]  /*60a0*/  BRA `(.L_x_124) ;  /* 0xfffffff000147947 */ /* 0x000fea000383ffff */
.L_x_111:
[----:B------:R-:W-:Y:S01]  /*60b0*/  BSSY B0, `(.L_x_125) ;  /* 0x0000006000007945 */ /* 0x000fe20003800000 */
[----:B------:R-:W-:-:S07]  /*60c0*/  IMAD.MOV.U32 R15, RZ, RZ, -0x1 ;  /* 0xffffffffff0f7424 */ /* 0x000fce00078e00ff */
[----:B------:R-:W-:Y:S05]  /*60d0*/  WARPSYNC.COLLECTIVE R15, `(.L_x_126) ;  /* 0x000000000f0c7348 */ /* 0x000fea0003c00000 */
[----:B------:R-:W-:Y:S02]  /*60e0*/  ELECT P6, UR62, PT ;  /* 0x00000000003e782f */ /* 0x000fe400038c0000 */
[----:B------:R-:W-:Y:S01]  /*60f0*/  MOV R14, UR62 ;  /* 0x0000003e000e7c02 */ /* 0x000fe20008000f00 */
[----:B------:R-:W-:Y:S10]  /*6100*/  ENDCOLLECTIVE ;  /* 0x000000000000791b */ /* 0x000ff40003800000 */
.L_x_126:
[----:B------:R-:W-:Y:S05]  /*6110*/  BSYNC B0 ;  /* 0x0000000000007941 */ /* 0x000fea0003800000 */
.L_x_125:
[----:B------:R-:W-:Y:S05]  /*6120*/  BRA `(.L_x_127) ;  /* 0xfffffff800a07947 */ /* 0x000fea000383ffff */
.L_x_115:
[----:B0-----:R0:W1:Y:S02]  /*6130*/  SYNCS.PHASECHK.TRANS64.TRYWAIT P0, [R7+URZ], R2 ;  /* 0x00000002070075a7 */ /* 0x001064000800017f */
[----:B-1----:R-:W-:Y:S05]  /*6140*/  @!P0 NANOSLEEP.SYNCS 0x989680 ;  /* 0x009896800000895d */ /* 0x002fea0003900000 */
[----:B------:R-:W1:Y:S02]  /*6150*/  @!P0 SYNCS.PHASECHK.TRANS64 P0, [R7+URZ], R2 ;  /* 0x00000002070085a7 */ /* 0x000e64000800007f */
[----:B-1----:R-:W-:Y:S05]  /*6160*/  @!P0 BRA `(.L_x_115) ;  /* 0xfffffffc00f08947 */ /* 0x002fea000383ffff */
[----:B------:R-:W-:Y:S05]  /*6170*/  BRA `(.L_x_128) ;  /* 0xfffffff800e47947 */ /* 0x000fea000383ffff */
.L_x_116:
[----:B0-----:R0:W1:Y:S02]  /*6180*/  SYNCS.PHASECHK.TRANS64.TRYWAIT P0, [R9+URZ], R4 ;  /* 0x00000004090075a7 */ /* 0x001064000800017f */
[----:B-1----:R-:W-:Y:S05]  /*6190*/  @!P0 NANOSLEEP.SYNCS 0x989680 ;  /* 0x009896800000895d */ /* 0x002fea0003900000 */
[----:B------:R-:W1:Y:S02]  /*61a0*/  @!P0 SYNCS.PHASECHK.TRANS64 P0, [R9+URZ], R4 ;  /* 0x00000004090085a7 */ /* 0x000e64000800007f */
[----:B-1----:R-:W-:Y:S05]  /*61b0*/  @!P0 BRA `(.L_x_116) ;  /* 0xfffffffc00f08947 */ /* 0x002fea000383ffff */
[----:B------:R-:W-:Y:S05]  /*61c0*/  BRA `(.L_x_129) ;  /* 0xfffffff800f47947 */ /* 0x000fea000383ffff */
.L_x_117:
[----:B-1----:R1:W2:Y:S02]  /*61d0*/  SYNCS.PHASECHK.TRANS64.TRYWAIT P0, [R6+URZ], R5 ;  /* 0x00000005060075a7 */ /* 0x0022a4000800017f */
[----:B--2---:R-:W-:Y:S05]  /*61e0*/  @!P0 NANOSLEEP.SYNCS 0x989680 ;  /* 0x009896800000895d */ /* 0x004fea0003900000 */
[----:B------:R-:W2:Y:S02]  /*61f0*/  @!P0 SYNCS.PHASECHK.TRANS64 P0, [R6+URZ], R5 ;  /* 0x00000005060085a7 */ /* 0x000ea4000800007f */
[----:B--2---:R-:W-:Y:S05]  /*6200*/  @!P0 BRA `(.L_x_117) ;  /* 0xfffffffc00f08947 */ /* 0x004fea000383ffff */
[----:B------:R-:W-:Y:S05]  /*6210*/  BRA `(.L_x_130) ;  /* 0xfffffff800fc7947 */ /* 0x000fea000383ffff */
.L_x_131:
[----:B------:R-:W-:-:S00]  /*6220*/  BRA `(.L_x_131) ;  /* 0xfffffffc00fc7947 */ /* 0x000fc0000383ffff */
[----:B------:R-:W-:-:S00]  /*6230*/  NOP ;  /* 0x0000000000007918 */ /* 0x000fc00000000000 */
        /* <DEDUP_REMOVED lines=12> */
.L_x_132:


//--------------------- .nv.global.init           --------------------------
	.section	.nv.global.init,"aw",@progbits
.nv.global.init:
	.type		$str$22,@object
	.size		$str$22,($str$23 - $str$22)
$str$22:
        /*0000*/ 	.byte	0x6b, 0x5f, 0x74, 0x69, 0x6c, 0x65, 0x5f, 0x63, 0x6f, 0x75, 0x6e, 0x74, 0x20, 0x3e, 0x3d, 0x20
        /*0010*/ 	.byte	0x31, 0x00
	.type		$str$23,@object
	.size		$str$23,(__unnamed_1 - $str$23)
$str$23:
        /*0012*/ 	.byte	0x2f, 0x74, 0x6d, 0x70, 0x2f, 0x63, 0x75, 0x74, 0x6c, 0x61, 0x73, 0x73, 0x5f, 0x73, 0x77, 0x65
        /*0022*/ 	.byte	0x65, 0x70, 0x5f, 0x73, 0x72, 0x63, 0x2f, 0x69, 0x6e, 0x63, 0x6c, 0x75, 0x64, 0x65, 0x2f, 0x63
        /*0032*/ 	.byte	0x75, 0x74, 0x6c, 0x61, 0x73, 0x73, 0x2f, 0x67, 0x65, 0x6d, 0x6d, 0x2f, 0x63, 0x6f, 0x6c, 0x6c
        /*0042*/ 	.byte	0x65, 0x63, 0x74, 0x69, 0x76, 0x65, 0x2f, 0x73, 0x6d, 0x39, 0x30, 0x5f, 0x6d, 0x6d, 0x61, 0x5f
        /*0052*/ 	.byte	0x74, 0x6d, 0x61, 0x5f, 0x67, 0x6d, 0x6d, 0x61, 0x5f, 0x73, 0x73, 0x5f, 0x77, 0x61, 0x72, 0x70
        /*0062*/ 	.byte	0x73, 0x70, 0x65, 0x63, 0x69, 0x61, 0x6c, 0x69, 0x7a, 0x65, 0x64, 0x2e, 0x68, 0x70, 0x70, 0x00
	.type		__unnamed_1,@object
	.size		__unnamed_1,(.L_0 - __unnamed_1)
__unnamed_1:
        /*0072*/ 	.byte	0x76, 0x6f, 0x69, 0x64, 0x20, 0x63, 0x75, 0x74, 0x6c, 0x61, 0x73, 0x73, 0x3a, 0x3a, 0x67, 0x65
        /* <DEDUP_REMOVED lines=179> */
        /*0bb2*/ 	.byte	0x69, 0x74, 0x79, 0x5d, 0x00
.L_0:


//--------------------- .nv.shared._ZN7cutlass13device_kernelINS_4gemm6kernel13GemmUniversalIN4cute5tupleIJiiiiEEENS1_10collective13CollectiveMmaINS1_34MainloopSm90TmaGmmaWarpSpecializedILi4ENS5_IJNS4_1CILi1EEESB_SB_EEENS1_32KernelTmaWarpSpecializedPingpongEEENS5_IJNSA_ILi64EEESF_NSA_ILi128EEEEEENS_6half_tENS5_IJlSB_lEEESI_SJ_NS4_8TiledMMAINS4_8MMA_AtomIJNS4_4SM904GMMA25MMA_64x64x16_F32F16F16_SSILNSN_5MajorE0ELSP_0ELNSN_7ScaleInE1ELSQ_1EEEEEENS4_6LayoutISC_NS5_IJNSA_ILi0EEESU_SU_EEEEENS5_IJNS4_10UnderscoreESX_SX_EEEEENS4_13SM90_TMA_LOADENS4_14ComposedLayoutINS4_7SwizzleILi3ELi4ELi3EEENS4_18smem_ptr_flag_bitsILi16EEENST_INS5_IJNSA_ILi8EEESF_EEENS5_IJSF_SB_EEEEEEEvNS4_8identityES10_S1A_vS1B_EENS_8epilogue10collective6detail29Sm90TmaWarpSpecializedAdapterINS1E_15DefaultEpilogueISI_SJ_SJ_NS1D_6thread17LinearCombinationISI_Li1EffLNS1I_9ScaleType4KindE0ELNS_15FloatRoundStyleE2ESI_EENS1_15EpilogueDefaultEEEEEvvEEEEvNT_6ParamsE --------------------------
	.section	.nv.shared._ZN7cutlass13device_kernelINS_4gemm6kernel13GemmUniversalIN4cute5tupleIJiiiiEEENS1_10collective13CollectiveMmaINS1_34MainloopSm90TmaGmmaWarpSpecializedILi4ENS5_IJNS4_1CILi1EEESB_SB_EEENS1_32KernelTmaWarpSpecializedPingpongEEENS5_IJNSA_ILi64EEESF_NSA_ILi128EEEEEENS_6half_tENS5_IJlSB_lEEESI_SJ_NS4_8TiledMMAINS4_8MMA_AtomIJNS4_4SM904GMMA25MMA_64x64x16_F32F16F16_SSILNSN_5MajorE0ELSP_0ELNSN_7ScaleInE1ELSQ_1EEEEEENS4_6LayoutISC_NS5_IJNSA_ILi0EEESU_SU_EEEEENS5_IJNS4_10UnderscoreESX_SX_EEEEENS4_13SM90_TMA_LOADENS4_14ComposedLayoutINS4_7SwizzleILi3ELi4ELi3EEENS4_18smem_ptr_flag_bitsILi16EEENST_INS5_IJNSA_ILi8EEESF_EEENS5_IJSF_SB_EEEEEEEvNS4_8identityES10_S1A_vS1B_EENS_8epilogue10collective6detail29Sm90TmaWarpSpecializedAdapterINS1E_15DefaultEpilogueISI_SJ_SJ_NS1D_6thread17LinearCombinationISI_Li1EffLNS1I_9ScaleType4KindE0ELNS_15FloatRoundStyleE2ESI_EENS1_15EpilogueDefaultEEEEEvvEEEEvNT_6ParamsE,"aw",@nobits
	.sectionflags	@""
	.align	16
	.zero		1024


//--------------------- .nv.shared.reserved.0     --------------------------
	.section	.nv.shared.reserved.0,"aw",@nobits
	.weak		__nv_reservedSMEM_offset_0_alias
	.size		__nv_reservedSMEM_offset_0_alias, 0, 0
	.other		__nv_reservedSMEM_offset_0_alias,@"STO_CUDA_RESERVED_SHARED STV_DEFAULT"
__nv_reservedSMEM_offset_0_alias:
	.zero		0


//--------------------- .nv.global                --------------------------
	.section	.nv.global,"aw",@nobits
.nv.global:
	.type		_ZN39_INTERNAL_33607cf6_4_k_cu_17dc5efe_30234cute1_E,@object
	.size		_ZN39_INTERNAL_33607cf6_4_k_cu_17dc5efe_30234cute1_E,(_ZN39_INTERNAL_33607cf6_4_k_cu_17dc5efe_30234cuda3std3__45__cpo6cbeginE - _ZN39_INTERNAL_33607cf6_4_k_cu_17dc5efe_30234cute1_E)
_ZN39_INTERNAL_33607cf6_4_k_cu_17dc5efe_30234cute1_E:
	.zero		1
	.type		_ZN39_INTERNAL_33607cf6_4_k_cu_17dc5efe_30234cuda3std3__45__cpo6cbeginE,@object
	.size		_ZN39_INTERNAL_33607cf6_4_k_cu_17dc5efe_30234cuda3std3__45__cpo6cbeginE,(_ZN39_INTERNAL_33607cf6_4_k_cu_17dc5efe_30234cuda3std3__48in_placeE - _ZN39_INTERNAL_33607cf6_4_k_cu_17dc5efe_30234cuda3std3__45__cpo6cbeginE)
_ZN39_INTERNAL_33607cf6_4_k_cu_17dc5efe_30234cuda3std3__45__cpo6cbeginE:
	.zero		1
	.type		_ZN39_INTERNAL_33607cf6_4_k_cu_17dc5efe_30234cuda3std3__48in_placeE,@object
	.size		_ZN39_INTERNAL_33607cf6_4_k_cu_17dc5efe_30234cuda3std3__48in_placeE,(_ZN39_INTERNAL_33607cf6_4_k_cu_17dc5efe_30234cuda3std6ranges3__45__cpo9iter_moveE - _ZN39_INTERNAL_33607cf6_4_k_cu_17dc5efe_30234cuda3std3__48in_placeE)
_ZN39_INTERNAL_33607cf6_4_k_cu_17dc5efe_30234cuda3std3__48in_placeE:
	.zero		1
	.type		_ZN39_INTERNAL_33607cf6_4_k_cu_17dc5efe_30234cuda3std6ranges3__45__cpo9iter_moveE,@object
	.size		_ZN39_INTERNAL_33607cf6_4_k_cu_17dc5efe_30234cuda3std6ranges3__45__cpo9iter_moveE,(_ZN39_INTERNAL_33607cf6_4_k_cu_17dc5efe_30234cuda3std3__45__cpo5beginE - _ZN39_INTERNAL_33607cf6_4_k_cu_17dc5efe_30234cuda3std6ranges3__45__cpo9iter_moveE)
_ZN39_INTERNAL_33607cf6_4_k_cu_17dc5efe_30234cuda3std6ranges3__45__cpo9iter_moveE:
	.zero		1
	.type		_ZN39_INTERNAL_33607cf6_4_k_cu_17dc5efe_30234cuda3std3__45__cpo5beginE,@object
	.size		_ZN39_INTERNAL_33607cf6_4_k_cu_17dc5efe_30234cuda3std3__45__cpo5beginE,(_ZN39_INTERNAL_33607cf6_4_k_cu_17dc5efe_30234cuda3std3__441_GLOBAL__N__33607cf6_4_k_cu_17dc5efe_30236ignoreE - _ZN39_INTERNAL_33607cf6_4_k_cu_17dc5efe_30234cuda3std3__45__cpo5beginE)
_ZN39_INTERNAL_33607cf6_4_k_cu_17dc5efe_30234cuda3std3__45__cpo5beginE:
	.zero		1
	.type		_ZN39_INTERNAL_33607cf6_4_k_cu_17dc5efe_30234cuda3std3__441_GLOBAL__N__33607cf6_4_k_cu_17dc5efe_30236ignoreE,@object
	.size		_ZN39_INTERNAL_33607cf6_4_k_cu_17dc5efe_30234cuda3std3__441_GLOBAL__N__33607cf6_4_k_cu_17dc5efe_30236ignoreE,(_ZN39_INTERNAL_33607cf6_4_k_cu_17dc5efe_30234cute7productE - _ZN39_INTERNAL_33607cf6_4_k_cu_17dc5efe_30234cuda3std3__441_GLOBAL__N__33607cf6_4_k_cu_17dc5efe_30236ignoreE)
_ZN39_INTERNAL_33607cf6_4_k_cu_17dc5efe_30234cuda3std3__441_GLOBAL__N__33607cf6_4_k_cu_17dc5efe_30236ignoreE:
	.zero		1
	.type		_ZN39_INTERNAL_33607cf6_4_k_cu_17dc5efe_30234cute7productE,@object
	.size		_ZN39_INTERNAL_33607cf6_4_k_cu_17dc5efe_30234cute7productE,(_ZN39_INTERNAL_33607cf6_4_k_cu_17dc5efe_30234cuda3std3__45__cpo3endE - _ZN39_INTERNAL_33607cf6_4_k_cu_17dc5efe_30234cute7productE)
_ZN39_INTERNAL_33607cf6_4_k_cu_17dc5efe_30234cute7productE:
	.zero		1
	.type		_ZN39_INTERNAL_33607cf6_4_k_cu_17dc5efe_30234cuda3std3__45__cpo3endE,@object
	.size		_ZN39_INTERNAL_33607cf6_4_k_cu_17dc5efe_30234cuda3std3__45__cpo3endE,(_ZN39_INTERNAL_33607cf6_4_k_cu_17dc5efe_30234cuda3std3__419piecewise_constructE - _ZN39_INTERNAL_33607cf6_4_k_cu_17dc5efe_30234cuda3std3__45__cpo3endE)
_ZN39_INTERNAL_33607cf6_4_k_cu_17dc5efe_30234cuda3std3__45__cpo3endE:
	.zero		1
	.type		_ZN39_INTERNAL_33607cf6_4_k_cu_17dc5efe_30234cuda3std3__419piecewise_constructE,@object
	.size		_ZN39_INTERNAL_33607cf6_4_k_cu_17dc5efe_30234cuda3std3__419piecewise_constructE,(_ZN39_INTERNAL_33607cf6_4_k_cu_17dc5efe_30234cuda3std3__45__cpo4cendE - _ZN39_INTERNAL_33607cf6_4_k_cu_17dc5efe_30234cuda3std3__419piecewise_constructE)
_ZN39_INTERNAL_33607cf6_4_k_cu_17dc5efe_30234cuda3std3__419piecewise_constructE:
	.zero		1
	.type		_ZN39_INTERNAL_33607cf6_4_k_cu_17dc5efe_30234cuda3std3__45__cpo4cendE,@object
	.size		_ZN39_INTERNAL_33607cf6_4_k_cu_17dc5efe_30234cuda3std3__45__cpo4cendE,(_ZN39_INTERNAL_33607cf6_4_k_cu_17dc5efe_30234cuda3std6ranges3__45__cpo4swapE - _ZN39_INTERNAL_33607cf6_4_k_cu_17dc5efe_30234cuda3std3__45__cpo4cendE)
_ZN39_INTERNAL_33607cf6_4_k_cu_17dc5efe_30234cuda3std3__45__cpo4cendE:
	.zero		1
	.type		_ZN39_INTERNAL_33607cf6_4_k_cu_17dc5efe_30234cuda3std6ranges3__45__cpo4swapE,@object
	.size		_ZN39_INTERNAL_33607cf6_4_k_cu_17dc5efe_30234cuda3std6ranges3__45__cpo4swapE,(.L_8 - _ZN39_INTERNAL_33607cf6_4_k_cu_17dc5efe_30234cuda3std6ranges3__45__cpo4swapE)
_ZN39_INTERNAL_33607cf6_4_k_cu_17dc5efe_30234cuda3std6ranges3__45__cpo4swapE:
	.zero		1
.L_8:


//--------------------- .nv.constant0._ZN7cutlass13device_kernelINS_4gemm6kernel13GemmUniversalIN4cute5tupleIJiiiiEEENS1_10collective13CollectiveMmaINS1_34MainloopSm90TmaGmmaWarpSpecializedILi4ENS5_IJNS4_1CILi1EEESB_SB_EEENS1_32KernelTmaWarpSpecializedPingpongEEENS5_IJNSA_ILi64EEESF_NSA_ILi128EEEEEENS_6half_tENS5_IJlSB_lEEESI_SJ_NS4_8TiledMMAINS4_8MMA_AtomIJNS4_4SM904GMMA25MMA_64x64x16_F32F16F16_SSILNSN_5MajorE0ELSP_0ELNSN_7ScaleInE1ELSQ_1EEEEEENS4_6LayoutISC_NS5_IJNSA_ILi0EEESU_SU_EEEEENS5_IJNS4_10UnderscoreESX_SX_EEEEENS4_13SM90_TMA_LOADENS4_14ComposedLayoutINS4_7SwizzleILi3ELi4ELi3EEENS4_18smem_ptr_flag_bitsILi16EEENST_INS5_IJNSA_ILi8EEESF_EEENS5_IJSF_SB_EEEEEEEvNS4_8identityES10_S1A_vS1B_EENS_8epilogue10collective6detail29Sm90TmaWarpSpecializedAdapterINS1E_15DefaultEpilogueISI_SJ_SJ_NS1D_6thread17LinearCombinationISI_Li1EffLNS1I_9ScaleType4KindE0ELNS_15FloatRoundStyleE2ESI_EENS1_15EpilogueDefaultEEEEEvvEEEEvNT_6ParamsE --------------------------
	.section	.nv.constant0._ZN7cutlass13device_kernelINS_4gemm6kernel13GemmUniversalIN4cute5tupleIJiiiiEEENS1_10collective13CollectiveMmaINS1_34MainloopSm90TmaGmmaWarpSpecializedILi4ENS5_IJNS4_1CILi1EEESB_SB_EEENS1_32KernelTmaWarpSpecializedPingpongEEENS5_IJNSA_ILi64EEESF_NSA_ILi128EEEEEENS_6half_tENS5_IJlSB_lEEESI_SJ_NS4_8TiledMMAINS4_8MMA_AtomIJNS4_4SM904GMMA25MMA_64x64x16_F32F16F16_SSILNSN_5MajorE0ELSP_0ELNSN_7ScaleInE1ELSQ_1EEEEEENS4_6LayoutISC_NS5_IJNSA_ILi0EEESU_SU_EEEEENS5_IJNS4_10UnderscoreESX_SX_EEEEENS4_13SM90_TMA_LOADENS4_14ComposedLayoutINS4_7SwizzleILi3ELi4ELi3EEENS4_18smem_ptr_flag_bitsILi16EEENST_INS5_IJNSA_ILi8EEESF_EEENS5_IJSF_SB_EEEEEEEvNS4_8identityES10_S1A_vS1B_EENS_8epilogue10collective6detail29Sm90TmaWarpSpecializedAdapterINS1E_15DefaultEpilogueISI_SJ_SJ_NS1D_6thread17LinearCombinationISI_Li1EffLNS1I_9ScaleType4KindE0ELNS_15FloatRoundStyleE2ESI_EENS1_15EpilogueDefaultEEEEEvvEEEEvNT_6ParamsE,"a",@progbits
	.sectionflags	@""
	.align	4
.nv.constant0._ZN7cutlass13device_kernelINS_4gemm6kernel13GemmUniversalIN4cute5tupleIJiiiiEEENS1_10collective13CollectiveMmaINS1_34MainloopSm90TmaGmmaWarpSpecializedILi4ENS5_IJNS4_1CILi1EEESB_SB_EEENS1_32KernelTmaWarpSpecializedPingpongEEENS5_IJNSA_ILi64EEESF_NSA_ILi128EEEEEENS_6half_tENS5_IJlSB_lEEESI_SJ_NS4_8TiledMMAINS4_8MMA_AtomIJNS4_4SM904GMMA25MMA_64x64x16_F32F16F16_SSILNSN_5MajorE0ELSP_0ELNSN_7ScaleInE1ELSQ_1EEEEEENS4_6LayoutISC_NS5_IJNSA_ILi0EEESU_SU_EEEEENS5_IJNS4_10UnderscoreESX_SX_EEEEENS4_13SM90_TMA_LOADENS4_14ComposedLayoutINS4_7SwizzleILi3ELi4ELi3EEENS4_18smem_ptr_flag_bitsILi16EEENST_INS5_IJNSA_ILi8EEESF_EEENS5_IJSF_SB_EEEEEEEvNS4_8identityES10_S1A_vS1B_EENS_8epilogue10collective6detail29Sm90TmaWarpSpecializedAdapterINS1E_15DefaultEpilogueISI_SJ_SJ_NS1D_6thread17LinearCombinationISI_Li1EffLNS1I_9ScaleType4KindE0ELNS_15FloatRoundStyleE2ESI_EENS1_15EpilogueDefaultEEEEEvvEEEEvNT_6ParamsE:
	.zero		1664


//--------------------- SYMBOLS --------------------------

	.type		.nv.reservedSmem.offset0,@object
	.size		.nv.reservedSmem.offset0,0x4
	.type		__assertfail,@function
